	.target	sm_90a

	.elftype	@"ET_EXEC"


//--------------------- .note.nv.tkinfo           --------------------------
	.section	.note.nv.tkinfo,"",@"SHT_NOTE"
	.sectionflags	@"SHF_NOTE_NV_TKINFO"
	.tkinfo
        /*0018*/ 	.word	0x00000002
        /*0030*/ 	.string	""
        /*0030*/ 	.string	"ptxas"
        /*0030*/ 	.string	"Cuda compilation tools, release 13.0, V13.0.88"
        /*0030*/ 	.string	"Build cuda_13.0.r13.0/compiler.36424714_0"
        /*0030*/ 	.string	"-arch sm_90a -m 64 "



//--------------------- .note.nv.cuinfo           --------------------------
	.section	.note.nv.cuinfo,"",@"SHT_NOTE"
	.sectionflags	@"SHF_NOTE_NV_CUINFO"
        /*0018*/ 	.short	0x0002
        /*001a*/ 	.short	0x005a
        /*001c*/ 	.short	0x0082
	.zero		2


//--------------------- .nv.info                  --------------------------
	.section	.nv.info,"",@"SHT_CUDA_INFO"
	.align	4


	//----- nvinfo : EIATTR_REGCOUNT
	.align		4
        /*0000*/ 	.byte	0x04, 0x2f
        /*0002*/ 	.short	(.L_15 - .L_14)
	.align		4
.L_14:
        /*0004*/ 	.word	index@(_ZN7cutlass13device_kernelINS_4gemm6kernel13GemmUniversalIN4cute5tupleIJiiiiEEENS1_10collective13CollectiveMmaINS1_34MainloopSm90TmaGmmaWarpSpecializedILi14ENS5_IJNS4_1CILi2EEENSA_ILi4EEENSA_ILi1EEEEEENS1_32KernelTmaWarpSpecializedPingpongEEENS5_IJNSA_ILi64EEESH_NSA_ILi32EEEEEEfNS5_IJlSD_lEEEfSK_NS4_8TiledMMAINS4_8MMA_AtomIJNS4_4SM904GMMA29MMA_64x64x8_F32TF32TF32_SS_TNILNSO_7ScaleInE1ELSQ_1EEEEEENS4_6LayoutINS5_IJSD_SD_SD_EEENS5_IJNSA_ILi0EEESV_SV_EEEEENS5_IJNS4_10UnderscoreESY_SY_EEEEENS4_23SM90_TMA_LOAD_MULTICASTENS4_14ComposedLayoutINS4_7SwizzleILi3ELi4ELi3EEENS4_18smem_ptr_flag_bitsILi32EEENST_INS5_IJNSA_ILi8EEESI_EEENS5_IJSI_SD_EEEEEEEvNS4_8identityES11_S1B_vS1C_EENS_8epilogue10collective6detail29Sm90TmaWarpSpecializedAdapterINS1F_15DefaultEpilogueIfSK_SK_NS1E_6thread17LinearCombinationIfLi1EffLNS1J_9ScaleType4KindE0ELNS_15FloatRoundStyleE2EfEENS1_15EpilogueDefaultEEEEEvvEEEEvNT_6ParamsE)
        /*0008*/ 	.word	0x000000a8


	//----- nvinfo : EIATTR_FRAME_SIZE
	.align		4
.L_15:
        /*000c*/ 	.byte	0x04, 0x11
        /*000e*/ 	.short	(.L_17 - .L_16)
	.align		4
.L_16:
        /*0010*/ 	.word	index@(_ZN7cutlass13device_kernelINS_4gemm6kernel13GemmUniversalIN4cute5tupleIJiiiiEEENS1_10collective13CollectiveMmaINS1_34MainloopSm90TmaGmmaWarpSpecializedILi14ENS5_IJNS4_1CILi2EEENSA_ILi4EEENSA_ILi1EEEEEENS1_32KernelTmaWarpSpecializedPingpongEEENS5_IJNSA_ILi64EEESH_NSA_ILi32EEEEEEfNS5_IJlSD_lEEEfSK_NS4_8TiledMMAINS4_8MMA_AtomIJNS4_4SM904GMMA29MMA_64x64x8_F32TF32TF32_SS_TNILNSO_7ScaleInE1ELSQ_1EEEEEENS4_6LayoutINS5_IJSD_SD_SD_EEENS5_IJNSA_ILi0EEESV_SV_EEEEENS5_IJNS4_10UnderscoreESY_SY_EEEEENS4_23SM90_TMA_LOAD_MULTICASTENS4_14ComposedLayoutINS4_7SwizzleILi3ELi4ELi3EEENS4_18smem_ptr_flag_bitsILi32EEENST_INS5_IJNSA_ILi8EEESI_EEENS5_IJSI_SD_EEEEEEEvNS4_8identityES11_S1B_vS1C_EENS_8epilogue10collective6detail29Sm90TmaWarpSpecializedAdapterINS1F_15DefaultEpilogueIfSK_SK_NS1E_6thread17LinearCombinationIfLi1EffLNS1J_9ScaleType4KindE0ELNS_15FloatRoundStyleE2EfEENS1_15EpilogueDefaultEEEEEvvEEEEvNT_6ParamsE)
        /*0014*/ 	.word	0x00000008


	//----- nvinfo : EIATTR_MIN_STACK_SIZE
	.align		4
.L_17:
        /*0018*/ 	.byte	0x04, 0x12
        /*001a*/ 	.short	(.L_19 - .L_18)
	.align		4
.L_18:
        /*001c*/ 	.word	index@(_ZN7cutlass13device_kernelINS_4gemm6kernel13GemmUniversalIN4cute5tupleIJiiiiEEENS1_10collective13CollectiveMmaINS1_34MainloopSm90TmaGmmaWarpSpecializedILi14ENS5_IJNS4_1CILi2EEENSA_ILi4EEENSA_ILi1EEEEEENS1_32KernelTmaWarpSpecializedPingpongEEENS5_IJNSA_ILi64EEESH_NSA_ILi32EEEEEEfNS5_IJlSD_lEEEfSK_NS4_8TiledMMAINS4_8MMA_AtomIJNS4_4SM904GMMA29MMA_64x64x8_F32TF32TF32_SS_TNILNSO_7ScaleInE1ELSQ_1EEEEEENS4_6LayoutINS5_IJSD_SD_SD_EEENS5_IJNSA_ILi0EEESV_SV_EEEEENS5_IJNS4_10UnderscoreESY_SY_EEEEENS4_23SM90_TMA_LOAD_MULTICASTENS4_14ComposedLayoutINS4_7SwizzleILi3ELi4ELi3EEENS4_18smem_ptr_flag_bitsILi32EEENST_INS5_IJNSA_ILi8EEESI_EEENS5_IJSI_SD_EEEEEEEvNS4_8identityES11_S1B_vS1C_EENS_8epilogue10collective6detail29Sm90TmaWarpSpecializedAdapterINS1F_15DefaultEpilogueIfSK_SK_NS1E_6thread17LinearCombinationIfLi1EffLNS1J_9ScaleType4KindE0ELNS_15FloatRoundStyleE2EfEENS1_15EpilogueDefaultEEEEEvvEEEEvNT_6ParamsE)
        /*0020*/ 	.word	0x00000008
.L_19:


//--------------------- .nv.compat                --------------------------
	.section	.nv.compat,"",@"SHT_CUDA_COMPAT_INFO"
	.align	4
        /*0000*/ 	.byte	0x02, 0x09, 0x01, 0x00, 0x02, 0x02, 0x04, 0x00, 0x02, 0x05, 0x05, 0x00, 0x03, 0x07, 0x01, 0x01
        /*0010*/ 	.byte	0x02, 0x03, 0x01, 0x00, 0x02, 0x06, 0x01, 0x00, 0x04, 0x0b, 0x08, 0x00, 0x00, 0x00, 0x00, 0x00
        /*0020*/ 	.byte	0x00, 0x00, 0x00, 0x00


//--------------------- .nv.info._ZN7cutlass13device_kernelINS_4gemm6kernel13GemmUniversalIN4cute5tupleIJiiiiEEENS1_10collective13CollectiveMmaINS1_34MainloopSm90TmaGmmaWarpSpecializedILi14ENS5_IJNS4_1CILi2EEENSA_ILi4EEENSA_ILi1EEEEEENS1_32KernelTmaWarpSpecializedPingpongEEENS5_IJNSA_ILi64EEESH_NSA_ILi32EEEEEEfNS5_IJlSD_lEEEfSK_NS4_8TiledMMAINS4_8MMA_AtomIJNS4_4SM904GMMA29MMA_64x64x8_F32TF32TF32_SS_TNILNSO_7ScaleInE1ELSQ_1EEEEEENS4_6LayoutINS5_IJSD_SD_SD_EEENS5_IJNSA_ILi0EEESV_SV_EEEEENS5_IJNS4_10UnderscoreESY_SY_EEEEENS4_23SM90_TMA_LOAD_MULTICASTENS4_14ComposedLayoutINS4_7SwizzleILi3ELi4ELi3EEENS4_18smem_ptr_flag_bitsILi32EEENST_INS5_IJNSA_ILi8EEESI_EEENS5_IJSI_SD_EEEEEEEvNS4_8identityES11_S1B_vS1C_EENS_8epilogue10collective6detail29Sm90TmaWarpSpecializedAdapterINS1F_15DefaultEpilogueIfSK_SK_NS1E_6thread17LinearCombinationIfLi1EffLNS1J_9ScaleType4KindE0ELNS_15FloatRoundStyleE2EfEENS1_15EpilogueDefaultEEEEEvvEEEEvNT_6ParamsE --------------------------
	.section	.nv.info._ZN7cutlass13device_kernelINS_4gemm6kernel13GemmUniversalIN4cute5tupleIJiiiiEEENS1_10collective13CollectiveMmaINS1_34MainloopSm90TmaGmmaWarpSpecializedILi14ENS5_IJNS4_1CILi2EEENSA_ILi4EEENSA_ILi1EEEEEENS1_32KernelTmaWarpSpecializedPingpongEEENS5_IJNSA_ILi64EEESH_NSA_ILi32EEEEEEfNS5_IJlSD_lEEEfSK_NS4_8TiledMMAINS4_8MMA_AtomIJNS4_4SM904GMMA29MMA_64x64x8_F32TF32TF32_SS_TNILNSO_7ScaleInE1ELSQ_1EEEEEENS4_6LayoutINS5_IJSD_SD_SD_EEENS5_IJNSA_ILi0EEESV_SV_EEEEENS5_IJNS4_10UnderscoreESY_SY_EEEEENS4_23SM90_TMA_LOAD_MULTICASTENS4_14ComposedLayoutINS4_7SwizzleILi3ELi4ELi3EEENS4_18smem_ptr_flag_bitsILi32EEENST_INS5_IJNSA_ILi8EEESI_EEENS5_IJSI_SD_EEEEEEEvNS4_8identityES11_S1B_vS1C_EENS_8epilogue10collective6detail29Sm90TmaWarpSpecializedAdapterINS1F_15DefaultEpilogueIfSK_SK_NS1E_6thread17LinearCombinationIfLi1EffLNS1J_9ScaleType4KindE0ELNS_15FloatRoundStyleE2EfEENS1_15EpilogueDefaultEEEEEvvEEEEvNT_6ParamsE,"",@"SHT_CUDA_INFO"
	.sectionflags	@""
	.align	4


	//----- nvinfo : EIATTR_CUDA_API_VERSION
	.align		4
        /*0000*/ 	.byte	0x04, 0x37
        /*0002*/ 	.short	(.L_21 - .L_20)
.L_20:
        /*0004*/ 	.word	0x00000082


	//----- nvinfo : EIATTR_KPARAM_INFO
	.align		4
.L_21:
        /*0008*/ 	.byte	0x04, 0x17
        /*000a*/ 	.short	(.L_23 - .L_22)
.L_22:
        /*000c*/ 	.word	0x00000000
        /*0010*/ 	.short	0x0000
        /*0012*/ 	.short	0x0070
        /*0014*/ 	.byte	0x00, 0xf0, 0x01, 0x10


	//----- nvinfo : EIATTR_SPARSE_MMA_MASK
	.align		4
.L_23:
        /*0018*/ 	.byte	0x03, 0x50
        /*001a*/ 	.short	0x0000


	//----- nvinfo : EIATTR_MAXREG_COUNT
	.align		4
        /*001c*/ 	.byte	0x03, 0x1b
        /*001e*/ 	.short	0x00a8


	//----- nvinfo : EIATTR_NUM_BARRIERS
	.align		4
        /*0020*/ 	.byte	0x02, 0x4c
        /*0022*/ 	.byte	0x01
	.zero		1


	//----- nvinfo : EIATTR_EXTERNS
	.align		4
        /*0024*/ 	.byte	0x04, 0x0f
        /*0026*/ 	.short	(.L_25 - .L_24)


	//   ....[0]....
	.align		4
.L_24:
        /*0028*/ 	.word	index@(__assertfail)


	//----- nvinfo : EIATTR_ANNOTATIONS
	.align		4
.L_25:
        /*002c*/ 	.byte	0x04, 0x55
        /*002e*/ 	.short	(.L_27 - .L_26)


	//   ....[0]....
.L_26:
        /*0030*/ 	.word	0x00000001
        /*0034*/ 	.byte	0x20, 0x0f, 0x00, 0x00, 0x01, 0x00, 0x00, 0x00, 0x10, 0x41, 0x00, 0x00, 0x01, 0x00, 0x00, 0x00
        /*0044*/ 	.byte	0x90, 0x4e, 0x00, 0x00


	//----- nvinfo : EIATTR_MERCURY_ISA_VERSION
	.align		4
.L_27:
        /*0048*/ 	.byte	0x03, 0x5f
        /*004a*/ 	.short	0x0101


	//----- nvinfo : EIATTR_INT_WARP_WIDE_INSTR_OFFSETS
	.align		4
        /*004c*/ 	.byte	0x04, 0x31
        /*004e*/ 	.short	(.L_29 - .L_28)


	//   ....[0]....
.L_28:
        /*0050*/ 	.word	0x000006a0


	//   ....[1]....
        /*0054*/ 	.word	0x000006d0


	//   ....[2]....
        /*0058*/ 	.word	0x00000710


	//   ....[3]....
        /*005c*/ 	.word	0x00000840


	//   ....[4]....
        /*0060*/ 	.word	0x00000850


	//   ....[5]....
        /*0064*/ 	.word	0x00000860


	//   ....[6]....
        /*0068*/ 	.word	0x00000900


	//   ....[7]....
        /*006c*/ 	.word	0x00000940


	//----- nvinfo : EIATTR_COOP_GROUP_MASK_REGIDS
	.align		4
.L_29:
        /*0070*/ 	.byte	0x04, 0x29
        /*0072*/ 	.short	(.L_31 - .L_30)


	//   ....[0]....
.L_30:
        /*0074*/ 	.word	0xffffffff


	//   ....[1]....
        /*0078*/ 	.word	0xffffffff


	//   ....[2]....
        /*007c*/ 	.word	0xffffffff


	//   ....[3]....
        /*0080*/ 	.word	0xffffffff


	//   ....[4]....
        /*0084*/ 	.word	0xffffffff


	//   ....[5]....
        /*0088*/ 	.word	0xffffffff


	//   ....[6]....
        /*008c*/ 	.word	0xffffffff


	//----- nvinfo : EIATTR_COOP_GROUP_INSTR_OFFSETS
	.align		4
.L_31:
        /*0090*/ 	.byte	0x04, 0x28
        /*0092*/ 	.short	(.L_33 - .L_32)


	//   ....[0]....
.L_32:
        /*0094*/ 	.word	0x00000070


	//   ....[1]....
        /*0098*/ 	.word	0x00000080


	//   ....[2]....
        /*009c*/ 	.word	0x00000140


	//   ....[3]....
        /*00a0*/ 	.word	0x00000460


	//   ....[4]....
        /*00a4*/ 	.word	0x000004a0


	//   ....[5]....
        /*00a8*/ 	.word	0x00000880


	//   ....[6]....
        /*00ac*/ 	.word	0x00000ac0


	//----- nvinfo : EIATTR_REG_RECONFIG
	.align		4
.L_33:
        /*00b0*/ 	.byte	0x01, 0x54
	.zero		2


	//----- nvinfo : EIATTR_SYSCALL_OFFSETS
	.align		4
        /*00b4*/ 	.byte	0x04, 0x46
        /*00b6*/ 	.short	(.L_35 - .L_34)


	//   ....[0]....
.L_34:
        /*00b8*/ 	.word	0x000019e0


	//----- nvinfo : EIATTR_MBARRIER_INSTR_OFFSETS
	.align		4
.L_35:
        /*00bc*/ 	.byte	0x04, 0x39
        /*00be*/ 	.short	(.L_37 - .L_36)


	//   ....[0]....
.L_36:
        /*00c0*/ 	.word	0x00000280
        /*00c4*/ 	.word	0x000000ff
        /*00c8*/ 	.word	0x00000000
        /*00cc*/ 	.short	0x0100
        /*00ce*/ 	.byte	0x08
	.zero		1


	//   ....[1]....
        /*00d0*/ 	.word	0x00000290
        /*00d4*/ 	.word	0x000000ff
        /*00d8*/ 	.word	0x00000070
        /*00dc*/ 	.short	0x0100
        /*00de*/ 	.byte	0x08
	.zero		1


	//   ....[2]....
        /*00e0*/ 	.word	0x000002a0
        /*00e4*/ 	.word	0x000000ff
        /*00e8*/ 	.word	0x00000008
        /*00ec*/ 	.short	0x0100
        /*00ee*/ 	.byte	0x08
	.zero		1


	//   ....[3]....
        /*00f0*/ 	.word	0x000002b0
        /*00f4*/ 	.word	0x000000ff
        /*00f8*/ 	.word	0x00000078
        /*00fc*/ 	.short	0x0100
        /*00fe*/ 	.byte	0x08
	.zero		1


	//   ....[4]....
        /*0100*/ 	.word	0x000002c0
        /*0104*/ 	.word	0x000000ff
        /*0108*/ 	.word	0x00000010
        /*010c*/ 	.short	0x0100
        /*010e*/ 	.byte	0x08
	.zero		1


	//   ....[5]....
        /*0110*/ 	.word	0x000002d0
        /*0114*/ 	.word	0x000000ff
        /*0118*/ 	.word	0x00000080
        /*011c*/ 	.short	0x0100
        /*011e*/ 	.byte	0x08
	.zero		1


	//   ....[6]....
        /*0120*/ 	.word	0x000002e0
        /*0124*/ 	.word	0x000000ff
        /*0128*/ 	.word	0x00000018
        /*012c*/ 	.short	0x0100
        /*012e*/ 	.byte	0x08
	.zero		1


	//   ....[7]....
        /*0130*/ 	.word	0x000002f0
        /*0134*/ 	.word	0x000000ff
        /*0138*/ 	.word	0x00000088
        /*013c*/ 	.short	0x0100
        /*013e*/ 	.byte	0x08
	.zero		1


	//   ....[8]....
        /*0140*/ 	.word	0x00000300
        /*0144*/ 	.word	0x000000ff
        /*0148*/ 	.word	0x00000020
        /*014c*/ 	.short	0x0100
        /*014e*/ 	.byte	0x08
	.zero		1


	//   ....[9]....
        /*0150*/ 	.word	0x00000310
        /*0154*/ 	.word	0x000000ff
        /*0158*/ 	.word	0x00000090
        /*015c*/ 	.short	0x0100
        /*015e*/ 	.byte	0x08
	.zero		1


	//   ....[10]....
        /*0160*/ 	.word	0x00000320
        /*0164*/ 	.word	0x000000ff
        /*0168*/ 	.word	0x00000028
        /*016c*/ 	.short	0x0100
        /*016e*/ 	.byte	0x08
	.zero		1


	//   ....[11]....
        /*0170*/ 	.word	0x00000330
        /*0174*/ 	.word	0x000000ff
        /*0178*/ 	.word	0x00000098
        /*017c*/ 	.short	0x0100
        /*017e*/ 	.byte	0x08
	.zero		1


	//   ....[12]....
        /*0180*/ 	.word	0x00000340
        /*0184*/ 	.word	0x000000ff
        /*0188*/ 	.word	0x00000030
        /*018c*/ 	.short	0x0100
        /*018e*/ 	.byte	0x08
	.zero		1


	//   ....[13]....
        /*0190*/ 	.word	0x00000350
        /*0194*/ 	.word	0x000000ff
        /*0198*/ 	.word	0x000000a0
        /*019c*/ 	.short	0x0100
        /*019e*/ 	.byte	0x08
	.zero		1


	//   ....[14]....
        /*01a0*/ 	.word	0x00000360
        /*01a4*/ 	.word	0x000000ff
        /*01a8*/ 	.word	0x00000038
        /*01ac*/ 	.short	0x0100
        /*01ae*/ 	.byte	0x08
	.zero		1


	//   ....[15]....
        /*01b0*/ 	.word	0x00000370
        /*01b4*/ 	.word	0x000000ff
        /*01b8*/ 	.word	0x000000a8
        /*01bc*/ 	.short	0x0100
        /*01be*/ 	.byte	0x08
	.zero		1


	//   ....[16]....
        /*01c0*/ 	.word	0x00000380
        /*01c4*/ 	.word	0x000000ff
        /*01c8*/ 	.word	0x00000040
        /*01cc*/ 	.short	0x0100
        /*01ce*/ 	.byte	0x08
	.zero		1


	//   ....[17]....
        /*01d0*/ 	.word	0x00000390
        /*01d4*/ 	.word	0x000000ff
        /*01d8*/ 	.word	0x000000b0
        /*01dc*/ 	.short	0x0100
        /*01de*/ 	.byte	0x08
	.zero		1


	//   ....[18]....
        /*01e0*/ 	.word	0x000003a0
        /*01e4*/ 	.word	0x000000ff
        /*01e8*/ 	.word	0x00000048
        /*01ec*/ 	.short	0x0100
        /*01ee*/ 	.byte	0x08
	.zero		1


	//   ....[19]....
        /*01f0*/ 	.word	0x000003b0
        /*01f4*/ 	.word	0x000000ff
        /*01f8*/ 	.word	0x000000b8
        /*01fc*/ 	.short	0x0100
        /*01fe*/ 	.byte	0x08
	.zero		1


	//   ....[20]....
        /*0200*/ 	.word	0x000003c0
        /*0204*/ 	.word	0x000000ff
        /*0208*/ 	.word	0x00000050
        /*020c*/ 	.short	0x0100
        /*020e*/ 	.byte	0x08
	.zero		1


	//   ....[21]....
        /*0210*/ 	.word	0x000003d0
        /*0214*/ 	.word	0x000000ff
        /*0218*/ 	.word	0x000000c0
        /*021c*/ 	.short	0x0100
        /*021e*/ 	.byte	0x08
	.zero		1


	//   ....[22]....
        /*0220*/ 	.word	0x000003e0
        /*0224*/ 	.word	0x000000ff
        /*0228*/ 	.word	0x00000058
        /*022c*/ 	.short	0x0100
        /*022e*/ 	.byte	0x08
	.zero		1


	//   ....[23]....
        /*0230*/ 	.word	0x000003f0
        /*0234*/ 	.word	0x000000ff
        /*0238*/ 	.word	0x000000c8
        /*023c*/ 	.short	0x0100
        /*023e*/ 	.byte	0x08
	.zero		1


	//   ....[24]....
        /*0240*/ 	.word	0x00000400
        /*0244*/ 	.word	0x000000ff
        /*0248*/ 	.word	0x00000060
        /*024c*/ 	.short	0x0100
        /*024e*/ 	.byte	0x08
	.zero		1


	//   ....[25]....
        /*0250*/ 	.word	0x00000410
        /*0254*/ 	.word	0x000000ff
        /*0258*/ 	.word	0x000000d0
        /*025c*/ 	.short	0x0100
        /*025e*/ 	.byte	0x08
	.zero		1


	//   ....[26]....
        /*0260*/ 	.word	0x00000420
        /*0264*/ 	.word	0x000000ff
        /*0268*/ 	.word	0x00000068
        /*026c*/ 	.short	0x0100
        /*026e*/ 	.byte	0x08
	.zero		1


	//   ....[27]....
        /*0270*/ 	.word	0x00000430
        /*0274*/ 	.word	0x000000ff
        /*0278*/ 	.word	0x000000d8
        /*027c*/ 	.short	0x0100
        /*027e*/ 	.byte	0x08
	.zero		1


	//   ....[28]....
        /*0280*/ 	.word	0x00000970
        /*0284*/ 	.word	0x000000ff
        /*0288*/ 	.word	0x00000110
        /*028c*/ 	.short	0x0100
        /*028e*/ 	.byte	0x08
	.zero		1


	//   ....[29]....
        /*0290*/ 	.word	0x00000a00
        /*0294*/ 	.word	0x000000ff
        /*0298*/ 	.word	0x00000118
        /*029c*/ 	.short	0x0100
        /*029e*/ 	.byte	0x08
	.zero		1


	//   ....[30]....
        /*02a0*/ 	.word	0x00000a40
        /*02a4*/ 	.word	0x000000ff
        /*02a8*/ 	.word	0x000000f0
        /*02ac*/ 	.short	0x0100
        /*02ae*/ 	.byte	0x09
	.zero		1


	//   ....[31]....
        /*02b0*/ 	.word	0x00000a50
        /*02b4*/ 	.word	0x000000ff
        /*02b8*/ 	.word	0x000000f8
        /*02bc*/ 	.short	0x0100
        /*02be*/ 	.byte	0x09
	.zero		1


	//   ....[32]....
        /*02c0*/ 	.word	0x00000a60
        /*02c4*/ 	.word	0x000000ff
        /*02c8*/ 	.word	0x00000100
        /*02cc*/ 	.short	0x0100
        /*02ce*/ 	.byte	0x09
	.zero		1


	//   ....[33]....
        /*02d0*/ 	.word	0x00000a70
        /*02d4*/ 	.word	0x000000ff
        /*02d8*/ 	.word	0x00000108
        /*02dc*/ 	.short	0x0100
        /*02de*/ 	.byte	0x09
	.zero		1


	//   ....[34]....
        /*02e0*/ 	.word	0x000018c0
        /*02e4*/ 	.word	0x0000003f
        /*02e8*/ 	.word	0x00000000
        /*02ec*/ 	.short	0x010a
        /*02ee*/ 	.byte	0x2a
	.zero		1


	//   ....[35]....
        /*02f0*/ 	.word	0x00001a60
        /*02f4*/ 	.word	0x00000003
        /*02f8*/ 	.word	0x00000000
        /*02fc*/ 	.short	0x010a
        /*02fe*/ 	.byte	0x3f
	.zero		1


	//   ....[36]....
        /*0300*/ 	.word	0x00001aa0
        /*0304*/ 	.word	0x00000003
        /*0308*/ 	.word	0x00000000
        /*030c*/ 	.short	0x010a
        /*030e*/ 	.byte	0x3f
	.zero		1


	//   ....[37]....
        /*0310*/ 	.word	0x00001da0
        /*0314*/ 	.word	0x000000ff
        /*0318*/ 	.word	0x00000000
        /*031c*/ 	.short	0x010a
        /*031e*/ 	.byte	0x04
	.zero		1


	//   ....[38]....
        /*0320*/ 	.word	0x00001de0
        /*0324*/ 	.word	0x000000ff
        /*0328*/ 	.word	0x00000000
        /*032c*/ 	.short	0x010a
        /*032e*/ 	.byte	0x04
	.zero		1


	//   ....[39]....
        /*0330*/ 	.word	0x00002040
        /*0334*/ 	.word	0x00000005
        /*0338*/ 	.word	0x00000000
        /*033c*/ 	.short	0x0101
        /*033e*/ 	.byte	0x3f
	.zero		1


	//   ....[40]....
        /*0340*/ 	.word	0x00002140
        /*0344*/ 	.word	0x00000040
        /*0348*/ 	.word	0x00000000
        /*034c*/ 	.short	0x0101
        /*034e*/ 	.byte	0x2f
	.zero		1


	//   ....[41]....
        /*0350*/ 	.word	0x00002260
        /*0354*/ 	.word	0x00000000
        /*0358*/ 	.word	0x00000000
        /*035c*/ 	.short	0x0101
        /*035e*/ 	.byte	0x3f
	.zero		1


	//   ....[42]....
        /*0360*/ 	.word	0x00002320
        /*0364*/ 	.word	0x0000003f
        /*0368*/ 	.word	0x00000010
        /*036c*/ 	.short	0x010a
        /*036e*/ 	.byte	0x2a
	.zero		1


	//   ....[43]....
        /*0370*/ 	.word	0x00004130
        /*0374*/ 	.word	0x00000042
        /*0378*/ 	.word	0x00000000
        /*037c*/ 	.short	0x0101
        /*037e*/ 	.byte	0x2f
	.zero		1


	//   ....[44]....
        /*0380*/ 	.word	0x00004ba0
        /*0384*/ 	.word	0x0000000a
        /*0388*/ 	.word	0x00000070
        /*038c*/ 	.short	0x010a
        /*038e*/ 	.byte	0x3f
	.zero		1


	//   ....[45]....
        /*0390*/ 	.word	0x00004fa0
        /*0394*/ 	.word	0x00000008
        /*0398*/ 	.word	0x00000118
        /*039c*/ 	.short	0x0101
        /*039e*/ 	.byte	0x3f
	.zero		1


	//   ....[46]....
        /*03a0*/ 	.word	0x00005730
        /*03a4*/ 	.word	0x00000009
        /*03a8*/ 	.word	0x00000000
        /*03ac*/ 	.short	0x010a
        /*03ae*/ 	.byte	0x3f
	.zero		1


	//   ....[47]....
        /*03b0*/ 	.word	0x000057b0
        /*03b4*/ 	.word	0x00000008
        /*03b8*/ 	.word	0x00000000
        /*03bc*/ 	.short	0x010a
        /*03be*/ 	.byte	0x3f
	.zero		1


	//   ....[48]....
        /*03c0*/ 	.word	0x00005840
        /*03c4*/ 	.word	0x00000009
        /*03c8*/ 	.word	0x00000000
        /*03cc*/ 	.short	0x010a
        /*03ce*/ 	.byte	0x3f
	.zero		1


	//   ....[49]....
        /*03d0*/ 	.word	0x000058d0
        /*03d4*/ 	.word	0x00000008
        /*03d8*/ 	.word	0x00000000
        /*03dc*/ 	.short	0x010a
        /*03de*/ 	.byte	0x3f
	.zero		1


	//   ....[50]....
        /*03e0*/ 	.word	0x00005960
        /*03e4*/ 	.word	0x00000009
        /*03e8*/ 	.word	0x00000000
        /*03ec*/ 	.short	0x010a
        /*03ee*/ 	.byte	0x3f
	.zero		1


	//   ....[51]....
        /*03f0*/ 	.word	0x000059f0
        /*03f4*/ 	.word	0x00000008
        /*03f8*/ 	.word	0x00000000
        /*03fc*/ 	.short	0x010a
        /*03fe*/ 	.byte	0x3f
	.zero		1


	//   ....[52]....
        /*0400*/ 	.word	0x00005a80
        /*0404*/ 	.word	0x00000009
        /*0408*/ 	.word	0x00000000
        /*040c*/ 	.short	0x010a
        /*040e*/ 	.byte	0x3f
	.zero		1


	//   ....[53]....
        /*0410*/ 	.word	0x00005b10
        /*0414*/ 	.word	0x00000008
        /*0418*/ 	.word	0x00000000
        /*041c*/ 	.short	0x010a
        /*041e*/ 	.byte	0x3f
	.zero		1


	//   ....[54]....
        /*0420*/ 	.word	0x00005ba0
        /*0424*/ 	.word	0x00000009
        /*0428*/ 	.word	0x00000000
        /*042c*/ 	.short	0x010a
        /*042e*/ 	.byte	0x3f
	.zero		1


	//   ....[55]....
        /*0430*/ 	.word	0x00005c30
        /*0434*/ 	.word	0x00000008
        /*0438*/ 	.word	0x00000000
        /*043c*/ 	.short	0x010a
        /*043e*/ 	.byte	0x3f
	.zero		1


	//   ....[56]....
        /*0440*/ 	.word	0x00005cc0
        /*0444*/ 	.word	0x00000009
        /*0448*/ 	.word	0x00000000
        /*044c*/ 	.short	0x010a
        /*044e*/ 	.byte	0x3f
	.zero		1


	//   ....[57]....
        /*0450*/ 	.word	0x00005d50
        /*0454*/ 	.word	0x00000008
        /*0458*/ 	.word	0x00000000
        /*045c*/ 	.short	0x010a
        /*045e*/ 	.byte	0x3f
	.zero		1


	//   ....[58]....
        /*0460*/ 	.word	0x00005de0
        /*0464*/ 	.word	0x0000000b
        /*0468*/ 	.word	0x00000000
        /*046c*/ 	.short	0x010a
        /*046e*/ 	.byte	0x3f
	.zero		1


	//   ....[59]....
        /*0470*/ 	.word	0x00005e70
        /*0474*/ 	.word	0x00000003
        /*0478*/ 	.word	0x00000000
        /*047c*/ 	.short	0x010a
        /*047e*/ 	.byte	0x3f
	.zero		1


	//   ....[60]....
        /*0480*/ 	.word	0x00005ed0
        /*0484*/ 	.word	0x00000041
        /*0488*/ 	.word	0x00000000
        /*048c*/ 	.short	0x010a
        /*048e*/ 	.byte	0x3f
	.zero		1


	//   ....[61]....
        /*0490*/ 	.word	0x00005f20
        /*0494*/ 	.word	0x00000003
        /*0498*/ 	.word	0x00000000
        /*049c*/ 	.short	0x010a
        /*049e*/ 	.byte	0x3f
	.zero		1


	//   ....[62]....
        /*04a0*/ 	.word	0x00005f80
        /*04a4*/ 	.word	0x00000005
        /*04a8*/ 	.word	0x00000000
        /*04ac*/ 	.short	0x010a
        /*04ae*/ 	.byte	0x3f
	.zero		1


	//   ....[63]....
        /*04b0*/ 	.word	0x00005fd0
        /*04b4*/ 	.word	0x00000041
        /*04b8*/ 	.word	0x00000010
        /*04bc*/ 	.short	0x010a
        /*04be*/ 	.byte	0x3f
	.zero		1


	//   ....[64]....
        /*04c0*/ 	.word	0x000060a0
        /*04c4*/ 	.word	0x0000000a
        /*04c8*/ 	.word	0x00000070
        /*04cc*/ 	.short	0x010a
        /*04ce*/ 	.byte	0x3f
	.zero		1


	//   ....[65]....
        /*04d0*/ 	.word	0x00006170
        /*04d4*/ 	.word	0x00000009
        /*04d8*/ 	.word	0x00000000
        /*04dc*/ 	.short	0x010a
        /*04de*/ 	.byte	0x3f
	.zero		1


	//   ....[66]....
        /*04e0*/ 	.word	0x000061c0
        /*04e4*/ 	.word	0x00000008
        /*04e8*/ 	.word	0x00000000
        /*04ec*/ 	.short	0x010a
        /*04ee*/ 	.byte	0x3f
	.zero		1


	//   ....[67]....
        /*04f0*/ 	.word	0x00006210
        /*04f4*/ 	.word	0x00000009
        /*04f8*/ 	.word	0x00000000
        /*04fc*/ 	.short	0x010a
        /*04fe*/ 	.byte	0x3f
	.zero		1


	//   ....[68]....
        /*0500*/ 	.word	0x00006260
        /*0504*/ 	.word	0x00000008
        /*0508*/ 	.word	0x00000000
        /*050c*/ 	.short	0x010a
        /*050e*/ 	.byte	0x3f
	.zero		1


	//   ....[69]....
        /*0510*/ 	.word	0x000062b0
        /*0514*/ 	.word	0x00000009
        /*0518*/ 	.word	0x00000000
        /*051c*/ 	.short	0x010a
        /*051e*/ 	.byte	0x3f
	.zero		1


	//   ....[70]....
        /*0520*/ 	.word	0x00006300
        /*0524*/ 	.word	0x00000008
        /*0528*/ 	.word	0x00000000
        /*052c*/ 	.short	0x010a
        /*052e*/ 	.byte	0x3f
	.zero		1


	//   ....[71]....
        /*0530*/ 	.word	0x00006350
        /*0534*/ 	.word	0x00000009
        /*0538*/ 	.word	0x00000000
        /*053c*/ 	.short	0x010a
        /*053e*/ 	.byte	0x3f
	.zero		1


	//   ....[72]....
        /*0540*/ 	.word	0x000063a0
        /*0544*/ 	.word	0x00000008
        /*0548*/ 	.word	0x00000000
        /*054c*/ 	.short	0x010a
        /*054e*/ 	.byte	0x3f
	.zero		1


	//   ....[73]....
        /*0550*/ 	.word	0x000063f0
        /*0554*/ 	.word	0x00000009
        /*0558*/ 	.word	0x00000000
        /*055c*/ 	.short	0x010a
        /*055e*/ 	.byte	0x3f
	.zero		1


	//   ....[74]....
        /*0560*/ 	.word	0x00006440
        /*0564*/ 	.word	0x00000008
        /*0568*/ 	.word	0x00000000
        /*056c*/ 	.short	0x010a
        /*056e*/ 	.byte	0x3f
	.zero		1


	//   ....[75]....
        /*0570*/ 	.word	0x00006490
        /*0574*/ 	.word	0x00000009
        /*0578*/ 	.word	0x00000000
        /*057c*/ 	.short	0x010a
        /*057e*/ 	.byte	0x3f
	.zero		1


	//   ....[76]....
        /*0580*/ 	.word	0x000064e0
        /*0584*/ 	.word	0x00000008
        /*0588*/ 	.word	0x00000000
        /*058c*/ 	.short	0x010a
        /*058e*/ 	.byte	0x3f
	.zero		1


	//   ....[77]....
        /*0590*/ 	.word	0x00006530
        /*0594*/ 	.word	0x0000000b
        /*0598*/ 	.word	0x00000000
        /*059c*/ 	.short	0x010a
        /*059e*/ 	.byte	0x3f
	.zero		1


	//----- nvinfo : EIATTR_NUM_MBARRIERS
	.align		4
.L_37:
        /*05a0*/ 	.byte	0x03, 0x38
        /*05a2*/ 	.short	0x0022


	//----- nvinfo : EIATTR_EXIT_INSTR_OFFSETS
	.align		4
        /*05a4*/ 	.byte	0x04, 0x1c
        /*05a6*/ 	.short	(.L_39 - .L_38)


	//   ....[0]....
.L_38:
        /*05a8*/ 	.word	0x00001570


	//   ....[1]....
        /*05ac*/ 	.word	0x000015d0


	//   ....[2]....
        /*05b0*/ 	.word	0x000047c0


	//   ....[3]....
        /*05b4*/ 	.word	0x000047f0


	//   ....[4]....
        /*05b8*/ 	.word	0x00005ec0


	//----- nvinfo : EIATTR_MAX_THREADS
	.align		4
.L_39:
        /*05bc*/ 	.byte	0x04, 0x05
        /*05be*/ 	.short	(.L_41 - .L_40)
.L_40:
        /*05c0*/ 	.word	0x00000180
        /*05c4*/ 	.word	0x00000001
        /*05c8*/ 	.word	0x00000001


	//----- nvinfo : EIATTR_CRS_STACK_SIZE
	.align		4
.L_41:
        /*05cc*/ 	.byte	0x04, 0x1e
        /*05ce*/ 	.short	(.L_43 - .L_42)
.L_42:
        /*05d0*/ 	.word	0x00000000


	//----- nvinfo : EIATTR_CBANK_PARAM_SIZE
	.align		4
.L_43:
        /*05d4*/ 	.byte	0x03, 0x19
        /*05d6*/ 	.short	0x0470


	//----- nvinfo : EIATTR_PARAM_CBANK
	.align		4
        /*05d8*/ 	.byte	0x04, 0x0a
        /*05da*/ 	.short	(.L_45 - .L_44)
	.align		4
.L_44:
        /*05dc*/ 	.word	index@(.nv.constant0._ZN7cutlass13device_kernelINS_4gemm6kernel13GemmUniversalIN4cute5tupleIJiiiiEEENS1_10collective13CollectiveMmaINS1_34MainloopSm90TmaGmmaWarpSpecializedILi14ENS5_IJNS4_1CILi2EEENSA_ILi4EEENSA_ILi1EEEEEENS1_32KernelTmaWarpSpecializedPingpongEEENS5_IJNSA_ILi64EEESH_NSA_ILi32EEEEEEfNS5_IJlSD_lEEEfSK_NS4_8TiledMMAINS4_8MMA_AtomIJNS4_4SM904GMMA29MMA_64x64x8_F32TF32TF32_SS_TNILNSO_7ScaleInE1ELSQ_1EEEEEENS4_6LayoutINS5_IJSD_SD_SD_EEENS5_IJNSA_ILi0EEESV_SV_EEEEENS5_IJNS4_10UnderscoreESY_SY_EEEEENS4_23SM90_TMA_LOAD_MULTICASTENS4_14ComposedLayoutINS4_7SwizzleILi3ELi4ELi3EEENS4_18smem_ptr_flag_bitsILi32EEENST_INS5_IJNSA_ILi8EEESI_EEENS5_IJSI_SD_EEEEEEEvNS4_8identityES11_S1B_vS1C_EENS_8epilogue10collective6detail29Sm90TmaWarpSpecializedAdapterINS1F_15DefaultEpilogueIfSK_SK_NS1E_6thread17LinearCombinationIfLi1EffLNS1J_9ScaleType4KindE0ELNS_15FloatRoundStyleE2EfEENS1_15EpilogueDefaultEEEEEvvEEEEvNT_6ParamsE)
        /*05e0*/ 	.short	0x0210
        /*05e2*/ 	.short	0x0470


	//----- nvinfo : EIATTR_SW_WAR
	.align		4
.L_45:
        /*05e4*/ 	.byte	0x04, 0x36
        /*05e6*/ 	.short	(.L_47 - .L_46)
.L_46:
        /*05e8*/ 	.word	0x00000008
.L_47:


//--------------------- .nv.callgraph             --------------------------
	.section	.nv.callgraph,"",@"SHT_CUDA_CALLGRAPH"
	.align	4
	.sectionentsize	8
	.align		4
        /*0000*/ 	.word	0x00000000
	.align		4
        /*0004*/ 	.word	0xffffffff
	.align		4
        /*0008*/ 	.word	index@(_ZN7cutlass13device_kernelINS_4gemm6kernel13GemmUniversalIN4cute5tupleIJiiiiEEENS1_10collective13CollectiveMmaINS1_34MainloopSm90TmaGmmaWarpSpecializedILi14ENS5_IJNS4_1CILi2EEENSA_ILi4EEENSA_ILi1EEEEEENS1_32KernelTmaWarpSpecializedPingpongEEENS5_IJNSA_ILi64EEESH_NSA_ILi32EEEEEEfNS5_IJlSD_lEEEfSK_NS4_8TiledMMAINS4_8MMA_AtomIJNS4_4SM904GMMA29MMA_64x64x8_F32TF32TF32_SS_TNILNSO_7ScaleInE1ELSQ_1EEEEEENS4_6LayoutINS5_IJSD_SD_SD_EEENS5_IJNSA_ILi0EEESV_SV_EEEEENS5_IJNS4_10UnderscoreESY_SY_EEEEENS4_23SM90_TMA_LOAD_MULTICASTENS4_14ComposedLayoutINS4_7SwizzleILi3ELi4ELi3EEENS4_18smem_ptr_flag_bitsILi32EEENST_INS5_IJNSA_ILi8EEESI_EEENS5_IJSI_SD_EEEEEEEvNS4_8identityES11_S1B_vS1C_EENS_8epilogue10collective6detail29Sm90TmaWarpSpecializedAdapterINS1F_15DefaultEpilogueIfSK_SK_NS1E_6thread17LinearCombinationIfLi1EffLNS1J_9ScaleType4KindE0ELNS_15FloatRoundStyleE2EfEENS1_15EpilogueDefaultEEEEEvvEEEEvNT_6ParamsE)
	.align		4
        /*000c*/ 	.word	index@(__assertfail)
	.align		4
        /*0010*/ 	.word	0x00000000
	.align		4
        /*0014*/ 	.word	0xfffffffe
	.align		4
        /*0018*/ 	.word	0x00000000
	.align		4
        /*001c*/ 	.word	0xfffffffd
	.align		4
        /*0020*/ 	.word	0x00000000
	.align		4
        /*0024*/ 	.word	0xfffffffc


//--------------------- .nv.constant4             --------------------------
	.section	.nv.constant4,"a",@progbits
	.align	8
	.align		8
.nv.constant4:
        /*0000*/ 	.dword	__assertfail
	.align		8
        /*0008*/ 	.dword	__unnamed_1
	.align		8
        /*0010*/ 	.dword	_ZN40_INTERNAL_d5c70587_4_k_cu_2357a501_286024cuda3std3__45__cpo5beginE
	.align		8
        /*0018*/ 	.dword	_ZN40_INTERNAL_d5c70587_4_k_cu_2357a501_286024cuda3std3__45__cpo3endE
	.align		8
        /*0020*/ 	.dword	_ZN40_INTERNAL_d5c70587_4_k_cu_2357a501_286024cuda3std3__45__cpo6cbeginE
	.align		8
        /*0028*/ 	.dword	_ZN40_INTERNAL_d5c70587_4_k_cu_2357a501_286024cuda3std3__45__cpo4cendE
	.align		8
        /*0030*/ 	.dword	_ZN40_INTERNAL_d5c70587_4_k_cu_2357a501_286024cuda3std3__442_GLOBAL__N__d5c70587_4_k_cu_2357a501_286026ignoreE
	.align		8
        /*0038*/ 	.dword	_ZN40_INTERNAL_d5c70587_4_k_cu_2357a501_286024cuda3std3__419piecewise_constructE
	.align		8
        /*0040*/ 	.dword	_ZN40_INTERNAL_d5c70587_4_k_cu_2357a501_286024cuda3std3__48in_placeE
	.align		8
        /*0048*/ 	.dword	_ZN40_INTERNAL_d5c70587_4_k_cu_2357a501_286024cuda3std6ranges3__45__cpo4swapE
	.align		8
        /*0050*/ 	.dword	_ZN40_INTERNAL_d5c70587_4_k_cu_2357a501_286024cuda3std6ranges3__45__cpo9iter_moveE
	.align		8
        /*0058*/ 	.dword	_ZN40_INTERNAL_d5c70587_4_k_cu_2357a501_286024cute7productE
	.align		8
        /*0060*/ 	.dword	_ZN40_INTERNAL_d5c70587_4_k_cu_2357a501_286024cute1_E
	.align		8
        /*0068*/ 	.dword	$str$22
	.align		8
        /*0070*/ 	.dword	$str$23


//--------------------- .text._ZN7cutlass13device_kernelINS_4gemm6kernel13GemmUniversalIN4cute5tupleIJiiiiEEENS1_10collective13CollectiveMmaINS1_34MainloopSm90TmaGmmaWarpSpecializedILi14ENS5_IJNS4_1CILi2EEENSA_ILi4EEENSA_ILi1EEEEEENS1_32KernelTmaWarpSpecializedPingpongEEENS5_IJNSA_ILi64EEESH_NSA_ILi32EEEEEEfNS5_IJlSD_lEEEfSK_NS4_8TiledMMAINS4_8MMA_AtomIJNS4_4SM904GMMA29MMA_64x64x8_F32TF32TF32_SS_TNILNSO_7ScaleInE1ELSQ_1EEEEEENS4_6LayoutINS5_IJSD_SD_SD_EEENS5_IJNSA_ILi0EEESV_SV_EEEEENS5_IJNS4_10UnderscoreESY_SY_EEEEENS4_23SM90_TMA_LOAD_MULTICASTENS4_14ComposedLayoutINS4_7SwizzleILi3ELi4ELi3EEENS4_18smem_ptr_flag_bitsILi32EEENST_INS5_IJNSA_ILi8EEESI_EEENS5_IJSI_SD_EEEEEEEvNS4_8identityES11_S1B_vS1C_EENS_8epilogue10collective6detail29Sm90TmaWarpSpecializedAdapterINS1F_15DefaultEpilogueIfSK_SK_NS1E_6thread17LinearCombinationIfLi1EffLNS1J_9ScaleType4KindE0ELNS_15FloatRoundStyleE2EfEENS1_15EpilogueDefaultEEEEEvvEEEEvNT_6ParamsE --------------------------
	.section	.text._ZN7cutlass13device_kernelINS_4gemm6kernel13GemmUniversalIN4cute5tupleIJiiiiEEENS1_10collective13CollectiveMmaINS1_34MainloopSm90TmaGmmaWarpSpecializedILi14ENS5_IJNS4_1CILi2EEENSA_ILi4EEENSA_ILi1EEEEEENS1_32KernelTmaWarpSpecializedPingpongEEENS5_IJNSA_ILi64EEESH_NSA_ILi32EEEEEEfNS5_IJlSD_lEEEfSK_NS4_8TiledMMAINS4_8MMA_AtomIJNS4_4SM904GMMA29MMA_64x64x8_F32TF32TF32_SS_TNILNSO_7ScaleInE1ELSQ_1EEEEEENS4_6LayoutINS5_IJSD_SD_SD_EEENS5_IJNSA_ILi0EEESV_SV_EEEEENS5_IJNS4_10UnderscoreESY_SY_EEEEENS4_23SM90_TMA_LOAD_MULTICASTENS4_14ComposedLayoutINS4_7SwizzleILi3ELi4ELi3EEENS4_18smem_ptr_flag_bitsILi32EEENST_INS5_IJNSA_ILi8EEESI_EEENS5_IJSI_SD_EEEEEEEvNS4_8identityES11_S1B_vS1C_EENS_8epilogue10collective6detail29Sm90TmaWarpSpecializedAdapterINS1F_15DefaultEpilogueIfSK_SK_NS1E_6thread17LinearCombinationIfLi1EffLNS1J_9ScaleType4KindE0ELNS_15FloatRoundStyleE2EfEENS1_15EpilogueDefaultEEEEEvvEEEEvNT_6ParamsE,"ax",@progbits
	.align	128
.text._ZN7cutlass13device_kernelINS_4gemm6kernel13GemmUniversalIN4cute5tupleIJiiiiEEENS1_10collective13CollectiveMmaINS1_34MainloopSm90TmaGmmaWarpSpecializedILi14ENS5_IJNS4_1CILi2EEENSA_ILi4EEENSA_ILi1EEEEEENS1_32KernelTmaWarpSpecializedPingpongEEENS5_IJNSA_ILi64EEESH_NSA_ILi32EEEEEEfNS5_IJlSD_lEEEfSK_NS4_8TiledMMAINS4_8MMA_AtomIJNS4_4SM904GMMA29MMA_64x64x8_F32TF32TF32_SS_TNILNSO_7ScaleInE1ELSQ_1EEEEEENS4_6LayoutINS5_IJSD_SD_SD_EEENS5_IJNSA_ILi0EEESV_SV_EEEEENS5_IJNS4_10UnderscoreESY_SY_EEEEENS4_23SM90_TMA_LOAD_MULTICASTENS4_14ComposedLayoutINS4_7SwizzleILi3ELi4ELi3EEENS4_18smem_ptr_flag_bitsILi32EEENST_INS5_IJNSA_ILi8EEESI_EEENS5_IJSI_SD_EEEEEEEvNS4_8identityES11_S1B_vS1C_EENS_8epilogue10collective6detail29Sm90TmaWarpSpecializedAdapterINS1F_15DefaultEpilogueIfSK_SK_NS1E_6thread17LinearCombinationIfLi1EffLNS1J_9ScaleType4KindE0ELNS_15FloatRoundStyleE2EfEENS1_15EpilogueDefaultEEEEEvvEEEEvNT_6ParamsE:
        .type           _ZN7cutlass13device_kernelINS_4gemm6kernel13GemmUniversalIN4cute5tupleIJiiiiEEENS1_10collective13CollectiveMmaINS1_34MainloopSm90TmaGmmaWarpSpecializedILi14ENS5_IJNS4_1CILi2EEENSA_ILi4EEENSA_ILi1EEEEEENS1_32KernelTmaWarpSpecializedPingpongEEENS5_IJNSA_ILi64EEESH_NSA_ILi32EEEEEEfNS5_IJlSD_lEEEfSK_NS4_8TiledMMAINS4_8MMA_AtomIJNS4_4SM904GMMA29MMA_64x64x8_F32TF32TF32_SS_TNILNSO_7ScaleInE1ELSQ_1EEEEEENS4_6LayoutINS5_IJSD_SD_SD_EEENS5_IJNSA_ILi0EEESV_SV_EEEEENS5_IJNS4_10UnderscoreESY_SY_EEEEENS4_23SM90_TMA_LOAD_MULTICASTENS4_14ComposedLayoutINS4_7SwizzleILi3ELi4ELi3EEENS4_18smem_ptr_flag_bitsILi32EEENST_INS5_IJNSA_ILi8EEESI_EEENS5_IJSI_SD_EEEEEEEvNS4_8identityES11_S1B_vS1C_EENS_8epilogue10collective6detail29Sm90TmaWarpSpecializedAdapterINS1F_15DefaultEpilogueIfSK_SK_NS1E_6thread17LinearCombinationIfLi1EffLNS1J_9ScaleType4KindE0ELNS_15FloatRoundStyleE2EfEENS1_15EpilogueDefaultEEEEEvvEEEEvNT_6ParamsE,@function
        .size           _ZN7cutlass13device_kernelINS_4gemm6kernel13GemmUniversalIN4cute5tupleIJiiiiEEENS1_10collective13CollectiveMmaINS1_34MainloopSm90TmaGmmaWarpSpecializedILi14ENS5_IJNS4_1CILi2EEENSA_ILi4EEENSA_ILi1EEEEEENS1_32KernelTmaWarpSpecializedPingpongEEENS5_IJNSA_ILi64EEESH_NSA_ILi32EEEEEEfNS5_IJlSD_lEEEfSK_NS4_8TiledMMAINS4_8MMA_AtomIJNS4_4SM904GMMA29MMA_64x64x8_F32TF32TF32_SS_TNILNSO_7ScaleInE1ELSQ_1EEEEEENS4_6LayoutINS5_IJSD_SD_SD_EEENS5_IJNSA_ILi0EEESV_SV_EEEEENS5_IJNS4_10UnderscoreESY_SY_EEEEENS4_23SM90_TMA_LOAD_MULTICASTENS4_14ComposedLayoutINS4_7SwizzleILi3ELi4ELi3EEENS4_18smem_ptr_flag_bitsILi32EEENST_INS5_IJNSA_ILi8EEESI_EEENS5_IJSI_SD_EEEEEEEvNS4_8identityES11_S1B_vS1C_EENS_8epilogue10collective6detail29Sm90TmaWarpSpecializedAdapterINS1F_15DefaultEpilogueIfSK_SK_NS1E_6thread17LinearCombinationIfLi1EffLNS1J_9ScaleType4KindE0ELNS_15FloatRoundStyleE2EfEENS1_15EpilogueDefaultEEEEEvvEEEEvNT_6ParamsE,(.L_x_160 - _ZN7cutlass13device_kernelINS_4gemm6kernel13GemmUniversalIN4cute5tupleIJiiiiEEENS1_10collective13CollectiveMmaINS1_34MainloopSm90TmaGmmaWarpSpecializedILi14ENS5_IJNS4_1CILi2EEENSA_ILi4EEENSA_ILi1EEEEEENS1_32KernelTmaWarpSpecializedPingpongEEENS5_IJNSA_ILi64EEESH_NSA_ILi32EEEEEEfNS5_IJlSD_lEEEfSK_NS4_8TiledMMAINS4_8MMA_AtomIJNS4_4SM904GMMA29MMA_64x64x8_F32TF32TF32_SS_TNILNSO_7ScaleInE1ELSQ_1EEEEEENS4_6LayoutINS5_IJSD_SD_SD_EEENS5_IJNSA_ILi0EEESV_SV_EEEEENS5_IJNS4_10UnderscoreESY_SY_EEEEENS4_23SM90_TMA_LOAD_MULTICASTENS4_14ComposedLayoutINS4_7SwizzleILi3ELi4ELi3EEENS4_18smem_ptr_flag_bitsILi32EEENST_INS5_IJNSA_ILi8EEESI_EEENS5_IJSI_SD_EEEEEEEvNS4_8identityES11_S1B_vS1C_EENS_8epilogue10collective6detail29Sm90TmaWarpSpecializedAdapterINS1F_15DefaultEpilogueIfSK_SK_NS1E_6thread17LinearCombinationIfLi1EffLNS1J_9ScaleType4KindE0ELNS_15FloatRoundStyleE2EfEENS1_15EpilogueDefaultEEEEEvvEEEEvNT_6ParamsE)
        .other          _ZN7cutlass13device_kernelINS_4gemm6kernel13GemmUniversalIN4cute5tupleIJiiiiEEENS1_10collective13CollectiveMmaINS1_34MainloopSm90TmaGmmaWarpSpecializedILi14ENS5_IJNS4_1CILi2EEENSA_ILi4EEENSA_ILi1EEEEEENS1_32KernelTmaWarpSpecializedPingpongEEENS5_IJNSA_ILi64EEESH_NSA_ILi32EEEEEEfNS5_IJlSD_lEEEfSK_NS4_8TiledMMAINS4_8MMA_AtomIJNS4_4SM904GMMA29MMA_64x64x8_F32TF32TF32_SS_TNILNSO_7ScaleInE1ELSQ_1EEEEEENS4_6LayoutINS5_IJSD_SD_SD_EEENS5_IJNSA_ILi0EEESV_SV_EEEEENS5_IJNS4_10UnderscoreESY_SY_EEEEENS4_23SM90_TMA_LOAD_MULTICASTENS4_14ComposedLayoutINS4_7SwizzleILi3ELi4ELi3EEENS4_18smem_ptr_flag_bitsILi32EEENST_INS5_IJNSA_ILi8EEESI_EEENS5_IJSI_SD_EEEEEEEvNS4_8identityES11_S1B_vS1C_EENS_8epilogue10collective6detail29Sm90TmaWarpSpecializedAdapterINS1F_15DefaultEpilogueIfSK_SK_NS1E_6thread17LinearCombinationIfLi1EffLNS1J_9ScaleType4KindE0ELNS_15FloatRoundStyleE2EfEENS1_15EpilogueDefaultEEEEEvvEEEEvNT_6ParamsE,@"STO_CUDA_ENTRY STV_DEFAULT"
_ZN7cutlass13device_kernelINS_4gemm6kernel13GemmUniversalIN4cute5tupleIJiiiiEEENS1_10collective13CollectiveMmaINS1_34MainloopSm90TmaGmmaWarpSpecializedILi14ENS5_IJNS4_1CILi2EEENSA_ILi4EEENSA_ILi1EEEEEENS1_32KernelTmaWarpSpecializedPingpongEEENS5_IJNSA_ILi64EEESH_NSA_ILi32EEEEEEfNS5_IJlSD_lEEEfSK_NS4_8TiledMMAINS4_8MMA_AtomIJNS4_4SM904GMMA29MMA_64x64x8_F32TF32TF32_SS_TNILNSO_7ScaleInE1ELSQ_1EEEEEENS4_6LayoutINS5_IJSD_SD_SD_EEENS5_IJNSA_ILi0EEESV_SV_EEEEENS5_IJNS4_10UnderscoreESY_SY_EEEEENS4_23SM90_TMA_LOAD_MULTICASTENS4_14ComposedLayoutINS4_7SwizzleILi3ELi4ELi3EEENS4_18smem_ptr_flag_bitsILi32EEENST_INS5_IJNSA_ILi8EEESI_EEENS5_IJSI_SD_EEEEEEEvNS4_8identityES11_S1B_vS1C_EENS_8epilogue10collective6detail29Sm90TmaWarpSpecializedAdapterINS1F_15DefaultEpilogueIfSK_SK_NS1E_6thread17LinearCombinationIfLi1EffLNS1J_9ScaleType4KindE0ELNS_15FloatRoundStyleE2EfEENS1_15EpilogueDefaultEEEEEvvEEEEvNT_6ParamsE:
[----:B------:R-:W0:Y:S02]  /*0000*/  LDC R1, c[0x0][0x28] ;  /* 0x00000a00ff017b82 */ /* 0x000e240000000800 */
[----:B0-----:R-:W-:Y:S01]  /*0010*/  VIADD R1, R1, 0xfffffff8 ;  /* 0xfffffff801017836 */ /* 0x001fe20000000000 */
[----:B------:R-:W0:Y:S01]  /*0020*/  S2R R4, SR_TID.X ;  /* 0x0000000000047919 */ /* 0x000e220000002100 */
[----:B------:R-:W-:Y:S01]  /*0030*/  ELECT P0, URZ, PT ;  /* 0x00000000003f782f */ /* 0x000fe20003800000 */
[----:B------:R-:W-:Y:S01]  /*0040*/  BSSY B0, `(.L_x_0) ;  /* 0x000000f000007945 */ /* 0x000fe20003800000 */
[--C-:B0-----:R-:W-:Y:S02]  /*0050*/  SHF.R.U32.HI R2, RZ, 0x5, R4.reuse ;  /* 0x00000005ff027819 */ /* 0x101fe40000011604 */
[----:B------:R-:W-:-:S03]  /*0060*/  SHF.R.U32.HI R7, RZ, 0x7, R4 ;  /* 0x00000007ff077819 */ /* 0x000fc60000011604 */
[----:B------:R-:W0:Y:S04]  /*0070*/  SHFL.IDX PT, R5, R2, RZ, 0x1f ;  /* 0x00001fff02057589 */ /* 0x000e2800000e0000 */
[----:B------:R1:W2:Y:S01]  /*0080*/  SHFL.IDX PT, R10, R7, RZ, 0x1f ;  /* 0x00001fff070a7589 */ /* 0x0002a200000e0000 */
[----:B0-----:R-:W-:-:S13]  /*0090*/  ISETP.NE.OR P0, PT, R5, RZ, !P0 ;  /* 0x000000ff0500720c */ /* 0x001fda0004705670 */
[----:B-12---:R-:W-:Y:S05]  /*00a0*/  @P0 BRA `(.L_x_1) ;  /* 0x0000000000200947 */ /* 0x006fea0003800000 */
[----:B------:R-:W-:Y:S02]  /*00b0*/  ULDC.64 UR4, c[0x0][0x198] ;  /* 0x0000660000047ab9 */ /* 0x000fe40000000a00 */
[----:B------:R-:W-:Y:S02]  /*00c0*/  UIADD3 UR6, UP0, UR4, 0xf0, URZ ;  /* 0x000000f004067890 */ /* 0x000fe4000ff1e03f */
[----:B------:R-:W-:Y:S02]  /*00d0*/  UIADD3 UR4, UP1, UR4, 0x1f0, URZ ;  /* 0x000001f004047890 */ /* 0x000fe4000ff3e03f */
[----:B------:R-:W-:Y:S02]  /*00e0*/  UIADD3.X UR7, URZ, UR5, URZ, UP0, !UPT ;  /* 0x000000053f077290 */ /* 0x000fe400087fe43f */
[----:B------:R-:W-:-:S07]  /*00f0*/  UIADD3.X UR5, URZ, UR5, URZ, UP1, !UPT ;  /* 0x000000053f057290 */ /* 0x000fce0008ffe43f */
[----:B------:R0:W-:Y:S02]  /*0100*/  UTMACCTL.PF [UR6] ;  /* 0x00000000060079b9 */ /* 0x0001e40008040000 */
[----:B------:R0:W-:Y:S02]  /*0110*/  UTMACCTL.PF [UR4] ;  /* 0x00000000040079b9 */ /* 0x0001e40008040000 */
[----:B0-----:R-:W-:Y:S01]  /*0120*/  NOP ;  /* 0x0000000000007918 */ /* 0x001fe20000000000 */
.L_x_1:
[----:B------:R-:W-:Y:S05]  /*0130*/  BSYNC B0 ;  /* 0x0000000000007941 */ /* 0x000fea0003800000 */
.L_x_0:
[----:B------:R-:W0:Y:S01]  /*0140*/  SHFL.IDX PT, R8, R2, RZ, 0x1f ;  /* 0x00001fff02087589 */ /* 0x000e2200000e0000 */
[----:B------:R-:W-:-:S04]  /*0150*/  SHF.R.S32.HI R3, RZ, 0x1f, R4 ;  /* 0x0000001fff037819 */ /* 0x000fc80000011404 */
[----:B------:R-:W-:Y:S02]  /*0160*/  LEA.HI R3, R3, R4, RZ, 0x7 ;  /* 0x0000000403037211 */ /* 0x000fe400078f38ff */
[----:B0-----:R-:W-:-:S13]  /*0170*/  ISETP.NE.AND P0, PT, R8, RZ, PT ;  /* 0x000000ff0800720c */ /* 0x001fda0003f05270 */
[----:B------:R-:W-:Y:S05]  /*0180*/  @P0 BRA `(.L_x_2) ;  /* 0x0000000000b40947 */ /* 0x000fea0003800000 */
[----:B------:R-:W-:Y:S01]  /*0190*/  ELECT P0, URZ, PT ;  /* 0x00000000003f782f */ /* 0x000fe20003800000 */
[----:B------:R-:W-:-:S12]  /*01a0*/  BSSY B0, `(.L_x_2) ;  /* 0x000002b000007945 */ /* 0x000fd80003800000 */
[----:B------:R-:W-:Y:S05]  /*01b0*/  @!P0 BRA `(.L_x_3) ;  /* 0x0000000000a48947 */ /* 0x000fea0003800000 */
[----:B------:R-:W0:Y:S01]  /*01c0*/  S2UR UR8, SR_CgaCtaId ;  /* 0x00000000000879c3 */ /* 0x000e220000008800 */
[----:B------:R-:W-:Y:S01]  /*01d0*/  UMOV UR4, 0x400 ;  /* 0x0000040000047882 */ /* 0x000fe20000000000 */
[----:B------:R-:W-:Y:S01]  /*01e0*/  UMOV UR5, 0x1 ;  /* 0x0000000100057882 */ /* 0x000fe20000000000 */
[----:B------:R-:W-:Y:S02]  /*01f0*/  UMOV UR6, 0x5 ;  /* 0x0000000500067882 */ /* 0x000fe40000000000 */
[----:B------:R-:W-:-:S04]  /*0200*/  UIADD3 UR6, -UR6, 0x100000, URZ ;  /* 0x0010000006067890 */ /* 0x000fc8000fffe13f */
[----:B------:R-:W-:Y:S02]  /*0210*/  USHF.L.U32 UR7, UR6, 0xb, URZ ;  /* 0x0000000b06077899 */ /* 0x000fe4000800063f */
[----:B------:R-:W-:Y:S02]  /*0220*/  USHF.L.U32 UR6, UR6, 0x1, URZ ;  /* 0x0000000106067899 */ /* 0x000fe4000800063f */
[----:B0-----:R-:W-:Y:S02]  /*0230*/  ULEA UR8, UR8, UR4, 0x18 ;  /* 0x0000000408087291 */ /* 0x001fe4000f8ec03f */
[----:B------:R-:W-:-:S04]  /*0240*/  UIADD3 UR4, -UR5, 0x100000, URZ ;  /* 0x0010000005047890 */ /* 0x000fc8000fffe13f */
[----:B------:R-:W-:Y:S02]  /*0250*/  USHF.L.U32 UR5, UR4, 0xb, URZ ;  /* 0x0000000b04057899 */ /* 0x000fe4000800063f */
[----:B------:R-:W-:Y:S01]  /*0260*/  USHF.L.U32 UR4, UR4, 0x1, URZ ;  /* 0x0000000104047899 */ /* 0x000fe2000800063f */
[----:B------:R-:W0:Y:S11]  /*0270*/  FENCE.VIEW.ASYNC.S ;  /* 0x00000000000073c6 */ /* 0x000e360000000000 */
[----:B0-----:R0:W1:Y:S01]  /*0280*/  SYNCS.EXCH.64 URZ, [UR8], UR4 ;  /* 0x00000004083f75b2 */ /* 0x0010620008000100 */
[----:B------:R0:W2:Y:S01]  /*0290*/  SYNCS.EXCH.64 URZ, [UR8+0x70], UR6 ;  /* 0x00007006083f75b2 */ /* 0x0000a20008000100 */
[----:B------:R0:W3:Y:S01]  /*02a0*/  SYNCS.EXCH.64 URZ, [UR8+0x8], UR4 ;  /* 0x00000804083f75b2 */ /* 0x0000e20008000100 */
[----:B------:R0:W4:Y:S01]  /*02b0*/  SYNCS.EXCH.64 URZ, [UR8+0x78], UR6 ;  /* 0x00007806083f75b2 */ /* 0x0001220008000100 */
[----:B------:R0:W0:Y:S01]  /*02c0*/  SYNCS.EXCH.64 URZ, [UR8+0x10], UR4 ;  /* 0x00001004083f75b2 */ /* 0x0000220008000100 */
        /* <DEDUP_REMOVED lines=23> */
[----:B-1234-:R-:W-:Y:S01]  /*0440*/  NOP ;  /* 0x0000000000007918 */ /* 0x01efe20000000000 */
.L_x_3:
[----:B0-----:R-:W-:Y:S05]  /*0450*/  BSYNC B0 ;  /* 0x0000000000007941 */ /* 0x001fea0003800000 */
.L_x_2:
[----:B------:R-:W0:Y:S01]  /*0460*/  SHFL.IDX PT, R13, R2, RZ, 0x1f ;  /* 0x00001fff020d7589 */ /* 0x000e2200000e0000 */
[----:B------:R-:W1:Y:S01]  /*0470*/  S2UR UR12, SR_CTAID.X ;  /* 0x00000000000c79c3 */ /* 0x000e620000002500 */
[----:B------:R-:W-:Y:S02]  /*0480*/  LOP3.LUT R3, R3, 0xffffff80, RZ, 0xc0, !PT ;  /* 0xffffff8003037812 */ /* 0x000fe400078ec0ff */
[----:B------:R-:W-:Y:S01]  /*0490*/  ELECT P0, URZ, PT ;  /* 0x00000000003f782f */ /* 0x000fe20003800000 */
[----:B------:R2:W3:Y:S01]  /*04a0*/  SHFL.IDX PT, R12, R2, RZ, 0x1f ;  /* 0x00001fff020c7589 */ /* 0x0004e200000e0000 */
[----:B------:R-:W-:Y:S01]  /*04b0*/  ELECT P1, URZ, PT ;  /* 0x00000000003f782f */ /* 0x000fe20003820000 */
[----:B------:R-:W-:Y:S01]  /*04c0*/  NOP ;  /* 0x0000000000007918 */ /* 0x000fe20000000000 */
[----:B------:R-:W-:Y:S01]  /*04d0*/  IMAD.IADD R3, R4, 0x1, -R3 ;  /* 0x0000000104037824 */ /* 0x000fe200078e0a03 */
[----:B------:R-:W4:Y:S01]  /*04e0*/  S2R R6, SR_CTAID.Y ;  /* 0x0000000000067919 */ /* 0x000f220000002600 */
[----:B------:R-:W-:Y:S01]  /*04f0*/  ULDC UR4, c[0x0][0x150] ;  /* 0x0000540000047ab9 */ /* 0x000fe20000000800 */
[----:B------:R-:W5:Y:S01]  /*0500*/  LDC R14, c[0x0][0x144] ;  /* 0x00005100ff0e7b82 */ /* 0x000f620000000800 */
[----:B------:R-:W-:Y:S01]  /*0510*/  UMOV UR11, 0x80 ;  /* 0x00000080000b7882 */ /* 0x000fe20000000000 */
[----:B------:R-:W-:Y:S01]  /*0520*/  SHF.R.S32.HI R0, RZ, 0x1f, R3 ;  /* 0x0000001fff007819 */ /* 0x000fe20000011403 */
[----:B------:R-:W-:Y:S01]  /*0530*/  NOP ;  /* 0x0000000000007918 */ /* 0x000fe20000000000 */
[C---:B------:R-:W-:Y:S01]  /*0540*/  VIADD R35, R10.reuse, 0xffffffff ;  /* 0xffffffff0a237836 */ /* 0x040fe20000000000 */
[----:B------:R-:W-:Y:S01]  /*0550*/  ISETP.NE.AND P4, PT, R10, RZ, PT ;  /* 0x000000ff0a00720c */ /* 0x000fe20003f85270 */
[----:B------:R-:W-:Y:S01]  /*0560*/  IMAD.MOV.U32 R57, RZ, RZ, 0x1 ;  /* 0x00000001ff397424 */ /* 0x000fe200078e00ff */
[----:B------:R-:W-:Y:S01]  /*0570*/  LEA.HI R9, R0, R3, RZ, 0x3 ;  /* 0x0000000300097211 */ /* 0x000fe200078f18ff */
[----:B------:R-:W5:Y:S01]  /*0580*/  LDC R15, c[0x0][0x140] ;  /* 0x00005000ff0f7b82 */ /* 0x000f620000000800 */
[----:B------:R-:W-:-:S02]  /*0590*/  ISETP.GE.U32.AND P6, PT, R35, 0x2, PT ;  /* 0x000000022300780c */ /* 0x000fc40003fc6070 */
[--C-:B------:R-:W-:Y:S02]  /*05a0*/  SHF.R.S32.HI R11, RZ, 0x3, R9.reuse ;  /* 0x00000003ff0b7819 */ /* 0x100fe40000011409 */
[----:B--2---:R-:W-:Y:S02]  /*05b0*/  SHF.R.S32.HI R2, RZ, 0x1f, R9 ;  /* 0x0000001fff027819 */ /* 0x004fe40000011409 */
[----:B------:R-:W-:Y:S01]  /*05c0*/  SHF.R.S32.HI R9, RZ, 0x1f, R8 ;  /* 0x0000001fff097819 */ /* 0x000fe20000011408 */
[----:B------:R-:W2:Y:S01]  /*05d0*/  LDC R25, c[0x0][0x148] ;  /* 0x00005200ff197b82 */ /* 0x000ea20000000800 */
[----:B0-----:R-:W-:Y:S02]  /*05e0*/  ISETP.NE.OR P0, PT, R13, RZ, !P0 ;  /* 0x000000ff0d00720c */ /* 0x001fe40004705670 */
[----:B-1----:R-:W-:Y:S02]  /*05f0*/  I2FP.F32.U32 R13, UR12 ;  /* 0x0000000c000d7c45 */ /* 0x002fe40008201000 */
[----:B------:R-:W-:-:S02]  /*0600*/  LEA.HI R2, R2, R11, RZ, 0x2 ;  /* 0x0000000b02027211 */ /* 0x000fc400078f10ff */
[----:B------:R-:W-:Y:S01]  /*0610*/  LEA.HI R9, R9, R8, RZ, 0x2 ;  /* 0x0000000809097211 */ /* 0x000fe200078f10ff */
[----:B------:R-:W-:Y:S01]  /*0620*/  FMUL R13, R13, UR4 ;  /* 0x000000040d0d7c20 */ /* 0x000fe20008400000 */
[----:B---3--:R-:W-:Y:S01]  /*0630*/  ISETP.NE.OR P1, PT, R12, RZ, !P1 ;  /* 0x000000ff0c00720c */ /* 0x008fe20004f25670 */
[----:B------:R-:W-:Y:S01]  /*0640*/  ULDC UR4, c[0x0][0x154] ;  /* 0x0000550000047ab9 */ /* 0x000fe20000000800 */
[----:B------:R-:W-:Y:S02]  /*0650*/  LOP3.LUT R12, R2, 0xfffffffc, RZ, 0xc0, !PT ;  /* 0xfffffffc020c7812 */ /* 0x000fe400078ec0ff */
[----:B------:R-:W-:Y:S01]  /*0660*/  LOP3.LUT R9, R9, 0x3ffffffc, RZ, 0xc0, !PT ;  /* 0x3ffffffc09097812 */ /* 0x000fe200078ec0ff */
[----:B------:R-:W0:Y:S01]  /*0670*/  F2I.U32.TRUNC.NTZ R13, R13 ;  /* 0x0000000d000d7305 */ /* 0x000e22000020f000 */
[----:B------:R-:W-:Y:S01]  /*0680*/  SHF.R.S32.HI R2, RZ, 0x1f, R5 ;  /* 0x0000001fff027819 */ /* 0x000fe20000011405 */
[----:B------:R-:W-:Y:S01]  /*0690*/  IMAD.IADD R12, R11, 0x1, -R12 ;  /* 0x000000010b0c7824 */ /* 0x000fe200078e0a0c */
[----:B------:R-:W-:Y:S01]  /*06a0*/  VOTEU.ALL UP1, P0 ;  /* 0x00000000003f7886 */ /* 0x000fe20000020000 */
[----:B------:R-:W-:Y:S01]  /*06b0*/  IMAD.IADD R9, R8, 0x1, -R9 ;  /* 0x0000000108097824 */ /* 0x000fe200078e0a09 */
[----:B------:R-:W-:Y:S01]  /*06c0*/  LEA.HI R2, R2, R5, RZ, 0x2 ;  /* 0x0000000502027211 */ /* 0x000fe200078f10ff */
[----:B------:R-:W-:Y:S01]  /*06d0*/  VOTEU.ALL UP0, P0 ;  /* 0x00000000003f7886 */ /* 0x000fe20000000000 */
[----:B----4-:R-:W-:Y:S01]  /*06e0*/  I2FP.F32.U32 R8, R6 ;  /* 0x0000000600087245 */ /* 0x010fe20000201000 */
[----:B------:R-:W-:Y:S01]  /*06f0*/  IMAD R9, R9, 0x4, R12 ;  /* 0x0000000409097824 */ /* 0x000fe200078e020c */
[----:B------:R-:W-:Y:S01]  /*0700*/  LOP3.LUT R2, R2, 0xfffffffc, RZ, 0xc0, !PT ;  /* 0xfffffffc02027812 */ /* 0x000fe200078ec0ff */
[----:B------:R-:W-:Y:S01]  /*0710*/  VOTEU.ALL UP2, P1 ;  /* 0x00000000003f7886 */ /* 0x000fe20000840000 */
[----:B------:R-:W1:Y:S01]  /*0720*/  @!UP1 S2UR UR7, SR_CgaCtaId ;  /* 0x00000000000799c3 */ /* 0x000e620000008800 */
[----:B------:R-:W-:Y:S01]  /*0730*/  FMUL R8, R8, UR4 ;  /* 0x0000000408087c20 */ /* 0x000fe20008400000 */
[----:B------:R-:W-:Y:S01]  /*0740*/  IMAD.SHL.U32 R56, R9, 0x4, RZ ;  /* 0x0000000409387824 */ /* 0x000fe200078e00ff */
[----:B------:R-:W-:Y:S01]  /*0750*/  UMOV UR4, 0x20 ;  /* 0x0000002000047882 */ /* 0x000fe20000000000 */
[----:B------:R-:W-:Y:S01]  /*0760*/  IMAD.IADD R5, R5, 0x1, -R2 ;  /* 0x0000000105057824 */ /* 0x000fe200078e0a02 */
[----:B------:R-:W-:Y:S01]  /*0770*/  LEA.HI R2, R9, R9, RZ, 0x1 ;  /* 0x0000000909027211 */ /* 0x000fe200078f08ff */
[----:B0-----:R-:W-:Y:S01]  /*0780*/  IMAD.MOV R13, RZ, RZ, -R13 ;  /* 0x000000ffff0d7224 */ /* 0x001fe200078e0a0d */
[----:B------:R-:W0:Y:S01]  /*0790*/  F2I.U32.TRUNC.NTZ R8, R8 ;  /* 0x0000000800087305 */ /* 0x000e22000020f000 */
[----:B------:R-:W3:Y:S01]  /*07a0*/  @!UP2 S2UR UR10, SR_CgaCtaId ;  /* 0x00000000000aa9c3 */ /* 0x000ee20000008800 */
[----:B------:R-:W-:Y:S01]  /*07b0*/  LOP3.LUT R2, R2, 0xfffffffe, RZ, 0xc0, !PT ;  /* 0xfffffffe02027812 */ /* 0x000fe200078ec0ff */
[----:B-----5:R-:W-:Y:S01]  /*07c0*/  IMAD R21, R14, R13, UR12 ;  /* 0x0000000c0e157e24 */ /* 0x020fe2000f8e020d */
[----:B------:R-:W-:Y:S01]  /*07d0*/  @!UP1 UMOV UR6, 0x400 ;  /* 0x0000040000069882 */ /* 0x000fe20000000000 */
[----:B------:R-:W-:-:S04]  /*07e0*/  @!UP1 UIADD3 UR4, -UR4, 0x100000, URZ ;  /* 0x0010000004049890 */ /* 0x000fc8000fffe13f */
[----:B------:R-:W-:Y:S02]  /*07f0*/  @!UP1 USHF.L.U32 UR5, UR4, 0xb, URZ ;  /* 0x0000000b04059899 */ /* 0x000fe4000800063f */
[----:B------:R-:W-:Y:S01]  /*0800*/  @!UP1 USHF.L.U32 UR4, UR4, 0x1, URZ ;  /* 0x0000000104049899 */ /* 0x000fe2000800063f */
[C---:B------:R-:W-:Y:S01]  /*0810*/  LOP3.LUT R56, R9.reuse, 0xc, R56, 0x78, !PT ;  /* 0x0000000c09387812 */ /* 0x040fe200078e7838 */
[----:B------:R-:W-:Y:S01]  /*0820*/  IMAD.IADD R2, R9, 0x1, -R2 ;  /* 0x0000000109027824 */ /* 0x000fe200078e0a02 */
[----:B------:R-:W-:Y:S01]  /*0830*/  @!UP2 UMOV UR9, 0x400 ;  /* 0x000004000009a882 */ /* 0x000fe20000000000 */
[----:B------:R-:W-:Y:S01]  /*0840*/  VOTEU.ALL UP3, P1 ;  /* 0x00000000003f7886 */ /* 0x000fe20000860000 */
[----:B------:R-:W-:Y:S01]  /*0850*/  VOTEU.ALL UP4, P1 ;  /* 0x00000000003f7886 */ /* 0x000fe20000880000 */
[----:B------:R-:W-:Y:S01]  /*0860*/  VOTEU.ALL UP5, P1 ;  /* 0x00000000003f7886 */ /* 0x000fe200008a0000 */
[----:B------:R-:W-:Y:S01]  /*0870*/  ISETP.NE.AND P3, PT, R2, R21, PT ;  /* 0x000000150200720c */ /* 0x000fe20003f65270 */
[----:B------:R4:W4:Y:S01]  /*0880*/  SHFL.IDX PT, R14, R7, RZ, 0x1f ;  /* 0x00001fff070e7589 */ /* 0x00092200000e0000 */
[----:B------:R-:W-:Y:S01]  /*0890*/  ISETP.EQ.U32.AND P2, PT, R15, 0x1, PT ;  /* 0x000000010f00780c */ /* 0x000fe20003f42070 */
[----:B0-----:R-:W-:Y:S01]  /*08a0*/  IMAD.MOV R20, RZ, RZ, -R8 ;  /* 0x000000ffff147224 */ /* 0x001fe200078e0a08 */
[----:B-1----:R-:W-:-:S02]  /*08b0*/  @!UP1 ULEA UR8, UR7, UR6, 0x18 ;  /* 0x0000000607089291 */ /* 0x002fc4000f8ec03f */
[----:B------:R-:W-:-:S04]  /*08c0*/  @!UP2 UIADD3 UR6, -UR11, 0x100000, URZ ;  /* 0x001000000b06a890 */ /* 0x000fc8000fffe13f */
[----:B------:R-:W-:Y:S02]  /*08d0*/  @!UP2 USHF.L.U32 UR7, UR6, 0xb, URZ ;  /* 0x0000000b0607a899 */ /* 0x000fe4000800063f */
[----:B------:R-:W-:Y:S01]  /*08e0*/  @!UP2 USHF.L.U32 UR6, UR6, 0x1, URZ ;  /* 0x000000010606a899 */ /* 0x000fe2000800063f */
[----:B--2---:R-:W-:Y:S01]  /*08f0*/  IMAD R9, R25, R20, R6 ;  /* 0x0000001419097224 */ /* 0x004fe200078e0206 */
[----:B------:R-:W-:Y:S01]  /*0900*/  VOTEU.ALL UP1, P0 ;  /* 0x00000000003f7886 */ /* 0x000fe20000020000 */
[----:B------:R-:W-:Y:S01]  /*0910*/  LOP3.LUT P0, RZ, R3, 0x7, RZ, 0xc0, !PT ;  /* 0x0000000703ff7812 */ /* 0x000fe2000780c0ff */
[----:B---3--:R-:W-:Y:S01]  /*0920*/  @!UP2 ULEA UR9, UR10, UR9, 0x18 ;  /* 0x000000090a09a291 */ /* 0x008fe2000f8ec03f */
[----:B------:R-:W-:Y:S01]  /*0930*/  @P3 LEA.HI R2, R56, R56, RZ, 0x1 ;  /* 0x0000003838023211 */ /* 0x000fe200078f08ff */
[----:B------:R-:W-:Y:S01]  /*0940*/  VOTEU.ALL UP2, P1 ;  /* 0x00000000003f7886 */ /* 0x000fe20000840000 */
[----:B------:R-:W-:Y:S01]  /*0950*/  ISETP.NE.AND P1, PT, R5, 0x3, PT ;  /* 0x000000030500780c */ /* 0x000fe20003f25270 */
[----:B------:R-:W0:Y:S02]  /*0960*/  FENCE.VIEW.ASYNC.S ;  /* 0x00000000000073c6 */ /* 0x000e240000000000 */
[----:B0-----:R0:W1:Y:S01]  /*0970*/  @!UP0 SYNCS.EXCH.64 URZ, [UR8+0x110], UR4 ;  /* 0x00011004083f85b2 */ /* 0x0010620008000100 */
[----:B------:R-:W-:-:S02]  /*0980*/  @P3 SHF.R.S32.HI R2, RZ, 0x1, R2 ;  /* 0x00000001ff023819 */ /* 0x000fc40000011402 */
[----:B------:R-:W-:Y:S02]  /*0990*/  ISETP.EQ.OR P1, PT, R5, RZ, !P1 ;  /* 0x000000ff0500720c */ /* 0x000fe40004f22670 */
[----:B------:R-:W-:Y:S02]  /*09a0*/  @P3 ISETP.NE.AND P5, PT, R2, R9, PT ;  /* 0x000000090200320c */ /* 0x000fe40003fa5270 */
[----:B------:R-:W-:Y:S02]  /*09b0*/  ISETP.LT.U32.AND P0, PT, R56, 0x8, !P0 ;  /* 0x000000083800780c */ /* 0x000fe40004701070 */
[----:B------:R-:W-:Y:S02]  /*09c0*/  ISETP.EQ.AND P1, PT, R10, RZ, P1 ;  /* 0x000000ff0a00720c */ /* 0x000fe40000f22270 */
[----:B------:R-:W-:Y:S02]  /*09d0*/  SEL R2, RZ, 0x1, !P0 ;  /* 0x00000001ff027807 */ /* 0x000fe40004000000 */
[----:B------:R-:W-:-:S02]  /*09e0*/  @P3 SEL R57, RZ, 0x1, P5 ;  /* 0x00000001ff393807 */ /* 0x000fc40002800000 */
[----:B------:R-:W-:Y:S01]  /*09f0*/  SEL R16, RZ, 0x1, !P1 ;  /* 0x00000001ff107807 */ /* 0x000fe20004800000 */
[----:B------:R0:W2:Y:S01]  /*0a00*/  @!UP1 SYNCS.EXCH.64 URZ, [UR8+0x118], UR4 ;  /* 0x00011804083f95b2 */ /* 0x0000a20008000100 */
[----:B------:R-:W-:Y:S01]  /*0a10*/  NOP ;  /* 0x0000000000007918 */ /* 0x000fe20000000000 */
[----:B------:R-:W-:Y:S02]  /*0a20*/  LOP3.LUT R57, R57, R2, RZ, 0xc0, !PT ;  /* 0x0000000239397212 */ /* 0x000fe400078ec0ff */
[----:B------:R-:W-:Y:S01]  /*0a30*/  SEL R16, R16, 0x2, P6 ;  /* 0x0000000210107807 */ /* 0x000fe20003000000 */
[----:B------:R0:W3:Y:S01]  /*0a40*/  @!UP2 SYNCS.EXCH.64 URZ, [UR9+0xf0], UR6 ;  /* 0x0000f006093fa5b2 */ /* 0x0000e20008000100 */
[----:B------:R0:W0:Y:S01]  /*0a50*/  @!UP3 SYNCS.EXCH.64 URZ, [UR9+0xf8], UR6 ;  /* 0x0000f806093fb5b2 */ /* 0x0000220008000100 */
[----:B------:R0:W0:Y:S01]  /*0a60*/  @!UP4 SYNCS.EXCH.64 URZ, [UR9+0x100], UR6 ;  /* 0x00010006093fc5b2 */ /* 0x0000220008000100 */
[----:B------:R0:W0:Y:S01]  /*0a70*/  @!UP5 SYNCS.EXCH.64 URZ, [UR9+0x108], UR6 ;  /* 0x00010806093fd5b2 */ /* 0x0000220008000100 */
[----:B------:R-:W-:Y:S01]  /*0a80*/  NOP ;  /* 0x0000000000007918 */ /* 0x000fe20000000000 */
[----:B-1--4-:R-:W-:Y:S05]  /*0a90*/  @!P2 BRA `(.L_x_4) ;  /* 0x000000000008a947 */ /* 0x012fea0003800000 */
[----:B0-23--:R-:W-:Y:S01]  /*0aa0*/  UCGABAR_ARV ;  /* 0x00000000000079c7 */ /* 0x00dfe20008000000 */
[----:B------:R-:W-:Y:S05]  /*0ab0*/  BRA `(.L_x_5) ;  /* 0x0000000000047947 */ /* 0x000fea0003800000 */
.L_x_4:
[----:B0-23--:R-:W-:Y:S01]  /*0ac0*/  NOP ;  /* 0x0000000000007918 */ /* 0x00dfe20000000000 */
.L_x_5:
[----:B------:R-:W-:Y:S01]  /*0ad0*/  ULDC.64 UR4, c[0x0][0x598] ;  /* 0x0001660000047ab9 */ /* 0x000fe20000000a00 */
[----:B------:R-:W-:Y:S01]  /*0ae0*/  ULDC.64 UR36, c[0x0][0x208] ;  /* 0x0000820000247ab9 */ /* 0x000fe20000000a00 */
[----:B------:R-:W-:-:S04]  /*0af0*/  ISETP.NE.U32.AND P0, PT, RZ, UR4, PT ;  /* 0x00000004ff007c0c */ /* 0x000fc8000bf05070 */
[----:B------:R-:W-:-:S13]  /*0b00*/  ISETP.NE.AND.EX P0, PT, RZ, UR5, PT, P0 ;  /* 0x00000005ff007c0c */ /* 0x000fda000bf05300 */
[----:B------:R-:W-:Y:S05]  /*0b10*/  @!P0 BRA `(.L_x_6) ;  /* 0x00000000001c8947 */ /* 0x000fea0003800000 */
[----:B------:R-:W0:Y:S02]  /*0b20*/  LDC.64 R8, c[0x0][0x598] ;  /* 0x00016600ff087b82 */ /* 0x000e240000000a00 */
[----:B0-----:R-:W2:Y:S02]  /*0b30*/  LDG.E.64 R8, desc[UR36][R8.64] ;  /* 0x0000002408087981 */ /* 0x001ea4000c1e1b00 */
[----:B--2---:R-:W-:-:S04]  /*0b40*/  ISETP.NE.U32.AND P0, PT, R8, RZ, PT ;  /* 0x000000ff0800720c */ /* 0x004fc80003f05070 */
[----:B------:R-:W-:-:S13]  /*0b50*/  ISETP.NE.AND.EX P0, PT, R9, RZ, PT, P0 ;  /* 0x000000ff0900720c */ /* 0x000fda0003f05300 */
[----:B------:R-:W-:Y:S05]  /*0b60*/  @!P0 BRA `(.L_x_6) ;  /* 0x0000000000088947 */ /* 0x000fea0003800000 */
[----:B------:R0:W5:Y:S01]  /*0b70*/  LD.E R58, desc[UR36][R8.64] ;  /* 0x00000024083a7980 */ /* 0x000162000c101900 */
[----:B------:R-:W-:Y:S05]  /*0b80*/  BRA `(.L_x_7) ;  /* 0x0000000000247947 */ /* 0x000fea0003800000 */
.L_x_6:
[----:B------:R-:W-:Y:S02]  /*0b90*/  ULDC.64 UR4, c[0x0][0x588] ;  /* 0x0001620000047ab9 */ /* 0x000fe40000000a00 */
[----:B------:R-:W-:-:S04]  /*0ba0*/  ISETP.NE.U32.AND P0, PT, RZ, UR4, PT ;  /* 0x00000004ff007c0c */ /* 0x000fc8000bf05070 */
[----:B------:R-:W-:-:S13]  /*0bb0*/  ISETP.NE.AND.EX P0, PT, RZ, UR5, PT, P0 ;  /* 0x00000005ff007c0c */ /* 0x000fda000bf05300 */
[----:B------:R-:W-:Y:S05]  /*0bc0*/  @!P0 BRA `(.L_x_8) ;  /* 0x00000000000c8947 */ /* 0x000fea0003800000 */
[----:B------:R-:W0:Y:S02]  /*0bd0*/  LDC.64 R58, c[0x0][0x588] ;  /* 0x00016200ff3a7b82 */ /* 0x000e240000000a00 */
[----:B0-----:R1:W5:Y:S01]  /*0be0*/  LDG.E R58, desc[UR36][R58.64] ;  /* 0x000000243a3a7981 */ /* 0x001362000c1e1900 */
[----:B------:R-:W-:Y:S05]  /*0bf0*/  BRA `(.L_x_7) ;  /* 0x0000000000087947 */ /* 0x000fea0003800000 */
.L_x_8:
[----:B------:R-:W-:Y:S02]  /*0c00*/  ULDC UR4, c[0x0][0x580] ;  /* 0x0001600000047ab9 */ /* 0x000fe40000000800 */
[----:B------:R-:W-:-:S07]  /*0c10*/  IMAD.U32 R58, RZ, RZ, UR4 ;  /* 0x00000004ff3a7e24 */ /* 0x000fce000f8e00ff */
.L_x_7:
[----:B------:R-:W-:Y:S02]  /*0c20*/  ULDC.64 UR4, c[0x0][0x5a0] ;  /* 0x0001680000047ab9 */ /* 0x000fe40000000a00 */
[----:B------:R-:W-:-:S04]  /*0c30*/  ISETP.NE.U32.AND P0, PT, RZ, UR4, PT ;  /* 0x00000004ff007c0c */ /* 0x000fc8000bf05070 */
[----:B------:R-:W-:-:S13]  /*0c40*/  ISETP.NE.AND.EX P0, PT, RZ, UR5, PT, P0 ;  /* 0x00000005ff007c0c */ /* 0x000fda000bf05300 */
[----:B------:R-:W-:Y:S05]  /*0c50*/  @!P0 BRA `(.L_x_9) ;  /* 0x00000000001c8947 */ /* 0x000fea0003800000 */
[----:B0-----:R-:W0:Y:S02]  /*0c60*/  LDC.64 R8, c[0x0][0x5a0] ;  /* 0x00016800ff087b82 */ /* 0x001e240000000a00 */
[----:B0-----:R-:W2:Y:S02]  /*0c70*/  LDG.E.64 R8, desc[UR36][R8.64] ;  /* 0x0000002408087981 */ /* 0x001ea4000c1e1b00 */
[----:B--2---:R-:W-:-:S04]  /*0c80*/  ISETP.NE.U32.AND P0, PT, R8, RZ, PT ;  /* 0x000000ff0800720c */ /* 0x004fc80003f05070 */
[----:B------:R-:W-:-:S13]  /*0c90*/  ISETP.NE.AND.EX P0, PT, R9, RZ, PT, P0 ;  /* 0x000000ff0900720c */ /* 0x000fda0003f05300 */
[----:B------:R-:W-:Y:S05]  /*0ca0*/  @!P0 BRA `(.L_x_9) ;  /* 0x0000000000088947 */ /* 0x000fea0003800000 */
[----:B-1----:R0:W5:Y:S01]  /*0cb0*/  LD.E R59, desc[UR36][R8.64] ;  /* 0x00000024083b7980 */ /* 0x002162000c101900 */
[----:B------:R-:W-:Y:S05]  /*0cc0*/  BRA `(.L_x_10) ;  /* 0x0000000000247947 */ /* 0x000fea0003800000 */
.L_x_9:
[----:B------:R-:W-:Y:S02]  /*0cd0*/  ULDC.64 UR4, c[0x0][0x590] ;  /* 0x0001640000047ab9 */ /* 0x000fe40000000a00 */
[----:B------:R-:W-:-:S04]  /*0ce0*/  ISETP.NE.U32.AND P0, PT, RZ, UR4, PT ;  /* 0x00000004ff007c0c */ /* 0x000fc8000bf05070 */
[----:B------:R-:W-:-:S13]  /*0cf0*/  ISETP.NE.AND.EX P0, PT, RZ, UR5, PT, P0 ;  /* 0x00000005ff007c0c */ /* 0x000fda000bf05300 */
[----:B------:R-:W-:Y:S05]  /*0d00*/  @!P0 BRA `(.L_x_11) ;  /* 0x00000000000c8947 */ /* 0x000fea0003800000 */
[----:B0-----:R-:W1:Y:S02]  /*0d10*/  LDC.64 R8, c[0x0][0x590] ;  /* 0x00016400ff087b82 */ /* 0x001e640000000a00 */
[----:B-1----:R1:W5:Y:S01]  /*0d20*/  LDG.E R59, desc[UR36][R8.64] ;  /* 0x00000024083b7981 */ /* 0x002362000c1e1900 */
[----:B------:R-:W-:Y:S05]  /*0d30*/  BRA `(.L_x_10) ;  /* 0x0000000000087947 */ /* 0x000fea0003800000 */
.L_x_11:
[----:B------:R-:W-:Y:S02]  /*0d40*/  ULDC UR4, c[0x0][0x584] ;  /* 0x0001610000047ab9 */ /* 0x000fe40000000800 */
[----:B-1----:R-:W-:-:S07]  /*0d50*/  IMAD.U32 R59, RZ, RZ, UR4 ;  /* 0x00000004ff3b7e24 */ /* 0x002fce000f8e00ff */
.L_x_10:
[----:B------:R-:W2:Y:S01]  /*0d60*/  LDC R2, c[0x0][0x65c] ;  /* 0x00019700ff027b82 */ /* 0x000ea20000000800 */
[----:B------:R-:W-:Y:S01]  /*0d70*/  ULDC UR6, c[0x0][0x28c] ;  /* 0x0000a30000067ab9 */ /* 0x000fe20000000800 */
[----:B------:R-:W-:Y:S01]  /*0d80*/  ISETP.NE.AND P0, PT, R10, 0x2, PT ;  /* 0x000000020a00780c */ /* 0x000fe20003f05270 */
[----:B------:R-:W-:Y:S01]  /*0d90*/  UIADD3 UR6, UR6, 0x1f, URZ ;  /* 0x0000001f06067890 */ /* 0x000fe2000fffe03f */
[----:B01----:R-:W-:Y:S01]  /*0da0*/  IMAD.U32 R8, RZ, RZ, UR12 ;  /* 0x0000000cff087e24 */ /* 0x003fe2000f8e00ff */
[----:B------:R-:W-:Y:S01]  /*0db0*/  UMOV UR38, URZ ;  /* 0x0000003f00267c82 */ /* 0x000fe20008000000 */
[----:B------:R-:W-:Y:S01]  /*0dc0*/  IMAD.MOV.U32 R9, RZ, RZ, RZ ;  /* 0x000000ffff097224 */ /* 0x000fe200078e00ff */
[----:B------:R-:W-:Y:S01]  /*0dd0*/  USHF.R.S32.HI UR7, URZ, 0x1f, UR6 ;  /* 0x0000001f3f077899 */ /* 0x000fe20008011406 */
[----:B------:R-:W-:Y:S01]  /*0de0*/  UMOV UR39, URZ ;  /* 0x0000003f00277c82 */ /* 0x000fe20008000000 */
[----:B------:R-:W-:Y:S02]  /*0df0*/  ULDC.64 UR8, c[0x0][0x650] ;  /* 0x0001940000087ab9 */ /* 0x000fe40000000a00 */
[----:B------:R-:W-:-:S04]  /*0e00*/  ULEA.HI UR7, UR7, UR6, URZ, 0x5 ;  /* 0x0000000607077291 */ /* 0x000fc8000f8f283f */
[----:B------:R-:W-:Y:S01]  /*0e10*/  USHF.R.S32.HI UR40, URZ, 0x5, UR7 ;  /* 0x000000053f287899 */ /* 0x000fe20008011407 */
[----:B--2---:R-:W-:-:S13]  /*0e20*/  ISETP.NE.AND P1, PT, R2, 0x1, PT ;  /* 0x000000010200780c */ /* 0x004fda0003f25270 */
[----:B------:R-:W0:Y:S01]  /*0e30*/  @P1 LDC R19, c[0x0][0x10] ;  /* 0x00000400ff131b82 */ /* 0x000e220000000800 */
[----:B------:R-:W-:Y:S02]  /*0e40*/  @P1 IMAD.MOV.U32 R7, RZ, RZ, RZ ;  /* 0x000000ffff071224 */ /* 0x000fe400078e00ff */
[----:B------:R-:W-:-:S05]  /*0e50*/  @P1 IMAD.MOV.U32 R17, RZ, RZ, RZ ;  /* 0x000000ffff111224 */ /* 0x000fca00078e00ff */
[----:B------:R-:W1:Y:S01]  /*0e60*/  @!P1 LDC R11, c[0x0][0xc] ;  /* 0x00000300ff0b9b82 */ /* 0x000e620000000800 */
[----:B------:R-:W-:Y:S01]  /*0e70*/  ULDC UR4, c[0x0][0xc] ;  /* 0x0000030000047ab9 */ /* 0x000fe20000000800 */
[----:B------:R-:W-:Y:S02]  /*0e80*/  ULDC UR5, c[0x0][0x10] ;  /* 0x0000040000057ab9 */ /* 0x000fe40000000800 */
[----:B------:R-:W-:-:S04]  /*0e90*/  UIMAD.WIDE.U32 UR4, UR4, UR5, URZ ;  /* 0x00000005040472a5 */ /* 0x000fc8000f8e003f */
[----:B------:R-:W2:Y:S01]  /*0ea0*/  LDC R2, c[0x0][0x14] ;  /* 0x00000500ff027b82 */ /* 0x000ea20000000800 */
[----:B0-----:R-:W-:-:S04]  /*0eb0*/  @P1 IMAD.WIDE.U32 R18, R19, UR12, R6 ;  /* 0x0000000c13121c25 */ /* 0x001fc8000f8e0006 */
[----:B------:R-:W-:Y:S02]  /*0ec0*/  @P1 IMAD.IADD R17, R19, 0x1, R17 ;  /* 0x0000000113111824 */ /* 0x000fe400078e0211 */
[----:B-1----:R-:W-:-:S04]  /*0ed0*/  @!P1 IMAD.WIDE.U32 R8, R6, R11, R8 ;  /* 0x0000000b06089225 */ /* 0x002fc800078e0008 */
[----:B------:R-:W-:Y:S02]  /*0ee0*/  @!P1 IMAD.MOV.U32 R18, RZ, RZ, R8 ;  /* 0x000000ffff129224 */ /* 0x000fe400078e0008 */
[----:B------:R-:W-:Y:S02]  /*0ef0*/  @!P1 IMAD.MOV.U32 R17, RZ, RZ, R9 ;  /* 0x000000ffff119224 */ /* 0x000fe400078e0009 */
[----:B--2---:R-:W-:-:S04]  /*0f00*/  IMAD.WIDE.U32 R12, R2, UR4, RZ ;  /* 0x00000004020c7c25 */ /* 0x004fc8000f8e00ff */
[----:B------:R-:W-:Y:S01]  /*0f10*/  IMAD R23, R2, UR5, RZ ;  /* 0x0000000502177c24 */ /* 0x000fe2000f8e02ff */
[----:B------:R0:W-:Y:S03]  /*0f20*/  STL.64 [R1], R12 ;  /* 0x0000000c01007387 */ /* 0x0001e60000100a00 */
[----:B------:R-:W-:Y:S01]  /*0f30*/  IMAD.IADD R23, R13, 0x1, R23 ;  /* 0x000000010d177824 */ /* 0x000fe200078e0217 */
[----:B------:R-:W-:Y:S06]  /*0f40*/  @P0 BRA `(.L_x_12) ;  /* 0x0000000000240947 */ /* 0x000fec0003800000 */
[----:B------:R-:W-:Y:S01]  /*0f50*/  USHF.R.U32.HI UR4, URZ, 0x1, UR40 ;  /* 0x000000013f047899 */ /* 0x000fe20008011628 */
[----:B------:R-:W-:Y:S01]  /*0f60*/  IADD3 R18, P0, R18, R12, RZ ;  /* 0x0000000c12127210 */ /* 0x000fe20007f1e0ff */
[----:B------:R-:W-:Y:S02]  /*0f70*/  UISETP.GE.U32.AND UP0, UPT, UR40, 0xe, UPT ;  /* 0x0000000e2800788c */ /* 0x000fe4000bf06070 */
[----:B------:R-:W-:Y:S02]  /*0f80*/  UIMAD.WIDE.U32 UR4, UR4, -0x6db6db6d, URZ ;  /* 0x92492493040478a5 */ /* 0x000fe4000f8e003f */
[----:B------:R-:W-:Y:S01]  /*0f90*/  IMAD.X R17, R23, 0x1, R17, P0 ;  /* 0x0000000117117824 */ /* 0x000fe200000e0611 */
[----:B------:R-:W-:Y:S01]  /*0fa0*/  UMOV UR39, URZ ;  /* 0x0000003f00277c82 */ /* 0x000fe20008000000 */
[----:B------:R-:W-:-:S04]  /*0fb0*/  USHF.R.U32.HI UR4, URZ, 0x2, UR5 ;  /* 0x000000023f047899 */ /* 0x000fc80008011605 */
[----:B------:R-:W-:Y:S02]  /*0fc0*/  UIMAD UR38, UR4, -0xe, UR40 ;  /* 0xfffffff2042678a4 */ /* 0x000fe4000f8e0228 */
[----:B------:R-:W-:-:S12]  /*0fd0*/  @UP0 ULOP3.LUT UR39, UR4, 0x1, URZ, 0xc0, !UPT ;  /* 0x0000000104270892 */ /* 0x000fd8000f8ec03f */
.L_x_12:
[----:B------:R-:W-:Y:S01]  /*0fe0*/  ISETP.GE.U32.AND P0, PT, R18, UR8, PT ;  /* 0x0000000812007c0c */ /* 0x000fe2000bf06070 */
[----:B------:R-:W-:Y:S01]  /*0ff0*/  IMAD.MOV.U32 R19, RZ, RZ, -0x1 ;  /* 0xffffffffff137424 */ /* 0x000fe200078e00ff */
[----:B------:R-:W-:Y:S01]  /*1000*/  PRMT R8, RZ, 0x7610, R8 ;  /* 0x00007610ff087816 */ /* 0x000fe20000000008 */
[----:B------:R-:W-:Y:S01]  /*1010*/  IMAD.MOV.U32 R22, RZ, RZ, -0x1 ;  /* 0xffffffffff167424 */ /* 0x000fe200078e00ff */
[----:B------:R-:W-:Y:S01]  /*1020*/  ISETP.GE.U32.AND.EX P0, PT, R17, UR9, PT, P0 ;  /* 0x0000000911007c0c */ /* 0x000fe2000bf06100 */
[----:B------:R-:W-:-:S12]  /*1030*/  IMAD.MOV.U32 R2, RZ, RZ, -0x1 ;  /* 0xffffffffff027424 */ /* 0x000fd800078e00ff */
[----:B------:R-:W-:Y:S05]  /*1040*/  @P0 BRA `(.L_x_13) ;  /* 0x00000004002c0947 */ /* 0x000fea0003800000 */
[----:B------:R-:W1:Y:S01]  /*1050*/  LDC.64 R26, c[0x0][0x628] ;  /* 0x00018a00ff1a7b82 */ /* 0x000e620000000a00 */
[----:B------:R-:W-:Y:S02]  /*1060*/  IMAD.MOV.U32 R8, RZ, RZ, R18 ;  /* 0x000000ffff087224 */ /* 0x000fe400078e0012 */
[----:B------:R-:W-:-:S05]  /*1070*/  IMAD.MOV.U32 R9, RZ, RZ, R17 ;  /* 0x000000ffff097224 */ /* 0x000fca00078e0011 */
[----:B------:R-:W2:Y:S08]  /*1080*/  LDC R2, c[0x0][0x630] ;  /* 0x00018c00ff027b82 */ /* 0x000eb00000000800 */
[----:B------:R-:W3:Y:S01]  /*1090*/  LDC.64 R28, c[0x0][0x620] ;  /* 0x00018800ff1c7b82 */ /* 0x000ee20000000a00 */
[----:B-1----:R-:W-:-:S04]  /*10a0*/  ISETP.NE.U32.AND P0, PT, R26, RZ, PT ;  /* 0x000000ff1a00720c */ /* 0x002fc80003f05070 */
[----:B------:R-:W-:-:S13]  /*10b0*/  ISETP.NE.AND.EX P0, PT, R27, RZ, PT, P0 ;  /* 0x000000ff1b00720c */ /* 0x000fda0003f05300 */
[----:B--23--:R-:W-:Y:S05]  /*10c0*/  @!P0 BRA `(.L_x_14) ;  /* 0x0000000000288947 */ /* 0x00cfea0003800000 */
[----:B0-----:R-:W0:Y:S02]  /*10d0*/  LDC R13, c[0x0][0x634] ;  /* 0x00018d00ff0d7b82 */ /* 0x001e240000000800 */
[----:B0-----:R-:W-:-:S05]  /*10e0*/  IADD3 R13, P0, R18, R13, RZ ;  /* 0x0000000d120d7210 */ /* 0x001fca0007f1e0ff */
[----:B------:R-:W-:-:S04]  /*10f0*/  IMAD.X R15, RZ, RZ, R17, P0 ;  /* 0x000000ffff0f7224 */ /* 0x000fc800000e0611 */
[----:B------:R-:W-:-:S04]  /*1100*/  IMAD.WIDE.U32 R8, R15, R26, RZ ;  /* 0x0000001a0f087225 */ /* 0x000fc800078e00ff */
[----:B------:R-:W-:-:S04]  /*1110*/  IMAD.WIDE.U32 R10, P0, R13, R27, R8 ;  /* 0x0000001b0d0a7225 */ /* 0x000fc80007800008 */
[----:B------:R-:W-:-:S04]  /*1120*/  IMAD.WIDE.U32 R8, R13, R26, RZ ;  /* 0x0000001a0d087225 */ /* 0x000fc800078e00ff */
[----:B------:R-:W-:Y:S01]  /*1130*/  IMAD.X R13, RZ, RZ, RZ, P0 ;  /* 0x000000ffff0d7224 */ /* 0x000fe200000e06ff */
[----:B------:R-:W-:Y:S01]  /*1140*/  IADD3 RZ, P0, R9, R10, RZ ;  /* 0x0000000a09ff7210 */ /* 0x000fe20007f1e0ff */
[----:B------:R-:W-:-:S04]  /*1150*/  IMAD.MOV.U32 R12, RZ, RZ, R11 ;  /* 0x000000ffff0c7224 */ /* 0x000fc800078e000b */
[----:B------:R-:W-:-:S08]  /*1160*/  IMAD.WIDE.U32.X R8, R15, R27, R12, P0 ;  /* 0x0000001b0f087225 */ /* 0x000fd000000e040c */
.L_x_14:
[----:B------:R-:W1:Y:S01]  /*1170*/  LDC.64 R32, c[0x0][0x640] ;  /* 0x00019000ff207b82 */ /* 0x000e620000000a00 */
[-C--:B------:R-:W-:Y:S01]  /*1180*/  SHF.R.U64 R30, R8, R2.reuse, R9 ;  /* 0x00000002081e7219 */ /* 0x080fe20000001209 */
[----:B------:R-:W-:Y:S01]  /*1190*/  IMAD.MOV.U32 R19, RZ, RZ, R17 ;  /* 0x000000ffff137224 */ /* 0x000fe200078e0011 */
[----:B------:R-:W-:Y:S01]  /*11a0*/  SHF.R.U32.HI R2, RZ, R2, R9 ;  /* 0x00000002ff027219 */ /* 0x000fe20000011609 */
[----:B------:R-:W-:Y:S01]  /*11b0*/  IMAD.MOV.U32 R26, RZ, RZ, 0x1 ;  /* 0x00000001ff1a7424 */ /* 0x000fe200078e00ff */
[----:B------:R-:W-:-:S03]  /*11c0*/  IADD3 R11, P0, RZ, -R30, RZ ;  /* 0x8000001eff0b7210 */ /* 0x000fc60007f1e0ff */
[----:B------:R-:W2:Y:S02]  /*11d0*/  LDC R10, c[0x0][0x618] ;  /* 0x00018600ff0a7b82 */ /* 0x000ea40000000800 */
[----:B------:R-:W-:-:S04]  /*11e0*/  IMAD.X R9, RZ, RZ, ~R2, P0 ;  /* 0x000000ffff097224 */ /* 0x000fc800000e0e02 */
[-C--:B------:R-:W-:Y:S02]  /*11f0*/  IMAD R2, R9, R28.reuse, RZ ;  /* 0x0000001c09027224 */ /* 0x080fe400078e02ff */
[----:B0-----:R-:W0:Y:S01]  /*1200*/  LDC R13, c[0x0][0x608] ;  /* 0x00018200ff0d7b82 */ /* 0x001e220000000800 */
[----:B------:R-:W-:-:S04]  /*1210*/  IMAD.WIDE.U32 R8, R11, R28, R18 ;  /* 0x0000001c0b087225 */ /* 0x000fc800078e0012 */
[----:B------:R-:W-:Y:S02]  /*1220*/  IMAD R11, R11, R29, R2 ;  /* 0x0000001d0b0b7224 */ /* 0x000fe400078e0202 */
[----:B------:R-:W-:Y:S01]  /*1230*/  IMAD.MOV.U32 R2, RZ, RZ, -0x1 ;  /* 0xffffffffff027424 */ /* 0x000fe200078e00ff */
[----:B------:R-:W3:Y:S01]  /*1240*/  LDC R31, c[0x0][0x658] ;  /* 0x00019600ff1f7b82 */ /* 0x000ee20000000800 */
[----:B------:R-:W-:Y:S01]  /*1250*/  IMAD.IADD R9, R9, 0x1, R11 ;  /* 0x0000000109097824 */ /* 0x000fe200078e020b */
[----:B-1----:R-:W-:-:S04]  /*1260*/  ISETP.NE.U32.AND P0, PT, R32, RZ, PT ;  /* 0x000000ff2000720c */ /* 0x002fc80003f05070 */
[----:B------:R-:W-:Y:S02]  /*1270*/  ISETP.NE.AND.EX P0, PT, R33, RZ, PT, P0 ;  /* 0x000000ff2100720c */ /* 0x000fe40003f05300 */
[----:B------:R-:W1:Y:S01]  /*1280*/  LDC R29, c[0x0][0x600] ;  /* 0x00018000ff1d7b82 */ /* 0x000e620000000800 */
[-CC-:B--2---:R-:W-:Y:S02]  /*1290*/  SHF.R.U64 R27, R8, R10.reuse, R9.reuse ;  /* 0x0000000a081b7219 */ /* 0x184fe40000001209 */
[----:B------:R-:W-:-:S05]  /*12a0*/  SHF.R.U32.HI R8, RZ, R10, R9 ;  /* 0x0000000aff087219 */ /* 0x000fca0000011609 */
[----:B------:R-:W2:Y:S01]  /*12b0*/  LDC R22, c[0x0][0x648] ;  /* 0x00019200ff167b82 */ /* 0x000ea20000000800 */
[-CC-:B0-----:R-:W-:Y:S02]  /*12c0*/  SHF.R.U64 R34, R27, R13.reuse, R8.reuse ;  /* 0x0000000d1b227219 */ /* 0x181fe40000001208 */
[----:B------:R-:W-:-:S05]  /*12d0*/  SHF.R.U32.HI R8, RZ, R13, R8 ;  /* 0x0000000dff087219 */ /* 0x000fca0000011608 */
[----:B------:R-:W0:Y:S01]  /*12e0*/  LDC R24, c[0x0][0x638] ;  /* 0x00018e00ff187b82 */ /* 0x000e220000000800 */
[-CC-:B---3--:R-:W-:Y:S02]  /*12f0*/  SHF.R.U64 R36, R34, R31.reuse, R8.reuse ;  /* 0x0000001f22247219 */ /* 0x188fe40000001208 */
[-C--:B------:R-:W-:Y:S02]  /*1300*/  SHF.L.U32 R2, R2, R31.reuse, RZ ;  /* 0x0000001f02027219 */ /* 0x080fe400000006ff */
[----:B------:R-:W-:Y:S01]  /*1310*/  SHF.R.U32.HI R9, RZ, R31, R8 ;  /* 0x0000001fff097219 */ /* 0x000fe20000011608 */
[----:B------:R-:W-:Y:S01]  /*1320*/  IMAD.MOV.U32 R8, RZ, RZ, R36 ;  /* 0x000000ffff087224 */ /* 0x000fe200078e0024 */
[----:B------:R-:W-:Y:S01]  /*1330*/  LOP3.LUT R15, RZ, R2, RZ, 0x33, !PT ;  /* 0x00000002ff0f7212 */ /* 0x000fe200078e33ff */
[----:B------:R-:W3:Y:S01]  /*1340*/  LDC R28, c[0x0][0x610] ;  /* 0x00018400ff1c7b82 */ /* 0x000ee20000000800 */
[----:B------:R-:W-:Y:S05]  /*1350*/  @!P0 BRA `(.L_x_15) ;  /* 0x0000000000288947 */ /* 0x000fea0003800000 */
[----:B------:R-:W4:Y:S02]  /*1360*/  LDC R13, c[0x0][0x64c] ;  /* 0x00019300ff0d7b82 */ /* 0x000f240000000800 */
[----:B----4-:R-:W-:-:S05]  /*1370*/  IADD3 R13, P0, R36, R13, RZ ;  /* 0x0000000d240d7210 */ /* 0x010fca0007f1e0ff */
        /* <DEDUP_REMOVED lines=8> */
.L_x_15:
[----:B--2---:R-:W-:Y:S01]  /*1400*/  SHF.R.U64 R7, R8, R22, R9 ;  /* 0x0000001608077219 */ /* 0x004fe20000001209 */
[----:B-1----:R-:W-:Y:S01]  /*1410*/  VIADD R8, R29, 0xffffffff ;  /* 0xffffffff1d087836 */ /* 0x002fe20000000000 */
[----:B------:R-:W-:Y:S01]  /*1420*/  SHF.L.U32 R2, R26, R31, RZ ;  /* 0x0000001f1a027219 */ /* 0x000fe200000006ff */
[----:B------:R-:W-:Y:S01]  /*1430*/  @P1 IMAD R21, R25, R20, R6 ;  /* 0x0000001419151224 */ /* 0x000fe200078e0206 */
[----:B------:R-:W-:Y:S01]  /*1440*/  LOP3.LUT R15, R34, R15, RZ, 0xc0, !PT ;  /* 0x0000000f220f7212 */ /* 0x000fe200078ec0ff */
[----:B------:R-:W-:Y:S01]  /*1450*/  IMAD.MOV R9, RZ, RZ, -R7 ;  /* 0x000000ffff097224 */ /* 0x000fe200078e0a07 */
[----:B------:R-:W-:-:S03]  /*1460*/  LOP3.LUT R8, R27, R8, RZ, 0xc0, !PT ;  /* 0x000000081b087212 */ /* 0x000fc600078ec0ff */
[----:B------:R-:W-:Y:S02]  /*1470*/  IMAD R6, R2, R7, R15 ;  /* 0x0000000702067224 */ /* 0x000fe400078e020f */
[----:B0-----:R-:W-:Y:S02]  /*1480*/  IMAD R2, R9, R24, R36 ;  /* 0x0000001809027224 */ /* 0x001fe400078e0224 */
[----:B---3--:R-:W-:Y:S02]  /*1490*/  IMAD R19, R6, R28, R21 ;  /* 0x0000001c06137224 */ /* 0x008fe400078e0215 */
[----:B------:R-:W-:Y:S02]  /*14a0*/  IMAD R2, R2, R29, R8 ;  /* 0x0000001d02027224 */ /* 0x000fe400078e0208 */
[----:B------:R-:W-:-:S03]  /*14b0*/  IMAD.MOV.U32 R6, RZ, RZ, 0x1 ;  /* 0x00000001ff067424 */ /* 0x000fc600078e00ff */
[----:B------:R-:W-:Y:S02]  /*14c0*/  SEL R22, R2, R19, !P1 ;  /* 0x0000001302167207 */ /* 0x000fe40004800000 */
[----:B------:R-:W-:Y:S01]  /*14d0*/  SEL R19, R19, R2, !P1 ;  /* 0x0000000213137207 */ /* 0x000fe20004800000 */
[----:B------:R-:W-:Y:S01]  /*14e0*/  IMAD.MOV.U32 R2, RZ, RZ, R30 ;  /* 0x000000ffff027224 */ /* 0x000fe200078e001e */
[----:B------:R-:W-:-:S07]  /*14f0*/  PRMT R8, R6, 0x7610, R8 ;  /* 0x0000761006087816 */ /* 0x000fce0000000008 */
.L_x_13:
[----:B------:R-:W-:Y:S05]  /*1500*/  @!P2 BRA `(.L_x_16) ;  /* 0x00000000000ca947 */ /* 0x000fea0003800000 */
[----:B------:R-:W-:Y:S01]  /*1510*/  UCGABAR_WAIT ;  /* 0x0000000000007dc7 */ /* 0x000fe20008000000 */
[----:B------:R-:W-:Y:S01]  /*1520*/  CCTL.IVALL ;  /* 0x00000000ff00798f */ /* 0x000fe20002000000 */
[----:B------:R-:W-:Y:S05]  /*1530*/  BRA `(.L_x_17) ;  /* 0x0000000000047947 */ /* 0x000fea0003800000 */
.L_x_16:
[----:B------:R-:W-:Y:S06]  /*1540*/  BAR.SYNC.DEFER_BLOCKING 0x0 ;  /* 0x0000000000007b1d */ /* 0x000fec0000010000 */
.L_x_17:
[----:B------:R-:W-:Y:S05]  /*1550*/  @!P4 BRA `(.L_x_18) ;  /* 0x00000030009cc947 */ /* 0x000fea0003800000 */
[----:B------:R-:W-:-:S13]  /*1560*/  ISETP.GT.U32.AND P0, PT, R35, 0x1, PT ;  /* 0x000000012300780c */ /* 0x000fda0003f04070 */
[----:B------:R-:W-:Y:S05]  /*1570*/  @P0 EXIT ;  /* 0x000000000000094d */ /* 0x000fea0003800000 */
.L_x_19:
[----:B------:R-:W-:-:S08]  /*1580*/  NOP ;  /* 0x0000000000007918 */ /* 0x000fd00000000000 */
[----:B------:R-:W1:Y:S02]  /*1590*/  USETMAXREG.TRY_ALLOC.CTAPOOL UP0, 0xe8 ;  /* 0x000000e8000079c8 */ /* 0x000e640008000600 */
[----:B-1----:R-:W-:-:S13]  /*15a0*/  PLOP3.LUT P0, PT, PT, PT, UP0, 0x80, 0x0 ;  /* 0x000000000000781c */ /* 0x002fda0003f0f008 */
[----:B------:R-:W-:Y:S05]  /*15b0*/  @!P0 BRA `(.L_x_19) ;  /* 0xfffffffc00f08947 */ /* 0x000fea000383ffff */
[----:B------:R-:W-:-:S13]  /*15c0*/  LOP3.LUT P0, RZ, R8, 0xff, RZ, 0xc0, !PT ;  /* 0x000000ff08ff7812 */ /* 0x000fda000780c0ff */
[----:B------:R-:W-:Y:S05]  /*15d0*/  @!P0 EXIT ;  /* 0x000000000000894d */ /* 0x000fea0003800000 */
[----:B------:R-:W1:Y:S01]  /*15e0*/  S2UR UR4, SR_CgaCtaId ;  /* 0x00000000000479c3 */ /* 0x000e620000008800 */
[----:B------:R-:W-:Y:S01]  /*15f0*/  VIADD R14, R14, 0xffffffff ;  /* 0xffffffff0e0e7836 */ /* 0x000fe20000000000 */
[CC--:B------:R-:W-:Y:S01]  /*1600*/  LEA.HI R4, R0.reuse, R3.reuse, RZ, 0x2 ;  /* 0x0000000300047211 */ /* 0x0c0fe200078f10ff */
[----:B------:R-:W-:Y:S01]  /*1610*/  UMOV UR41, 0x400 ;  /* 0x0000040000297882 */ /* 0x000fe20000000000 */
[----:B------:R-:W-:Y:S01]  /*1620*/  LEA.HI R0, R0, R3, RZ, 0x5 ;  /* 0x0000000300007211 */ /* 0x000fe200078f28ff */
[----:B------:R-:W-:Y:S01]  /*1630*/  UISETP.LT.AND UP0, UPT, UR40, 0x1, UPT ;  /* 0x000000012800788c */ /* 0x000fe2000bf01270 */
[----:B------:R-:W-:Y:S01]  /*1640*/  R2UR UR42, R14 ;  /* 0x000000000e2a72ca */ /* 0x000fe200000e0000 */
[----:B------:R-:W-:Y:S01]  /*1650*/  ULDC UR6, c[0x0][0x284] ;  /* 0x0000a10000067ab9 */ /* 0x000fe20000000800 */
[--C-:B------:R-:W-:Y:S01]  /*1660*/  SHF.R.S32.HI R60, RZ, 0x2, R4.reuse ;  /* 0x00000002ff3c7819 */ /* 0x100fe20000011404 */
[----:B------:R-:W-:Y:S01]  /*1670*/  USEL UR43, UR40, 0x1, UP0 ;  /* 0x00000001282b7887 */ /* 0x000fe20008000000 */
[----:B------:R-:W-:Y:S01]  /*1680*/  SHF.R.S32.HI R5, RZ, 0x1f, R4 ;  /* 0x0000001fff057819 */ /* 0x000fe20000011404 */
[----:B------:R-:W-:Y:S01]  /*1690*/  USHF.L.U32 UR46, UR40, 0x1, URZ ;  /* 0x00000001282e7899 */ /* 0x000fe2000800063f */
[----:B------:R-:W-:Y:S01]  /*16a0*/  LOP3.LUT R62, R4, 0xfffffffc, RZ, 0xc0, !PT ;  /* 0xfffffffc043e7812 */ /* 0x000fe200078ec0ff */
[----:B------:R-:W-:Y:S01]  /*16b0*/  UIADD3 UR43, -UR43, UR40, URZ ;  /* 0x000000282b2b7290 */ /* 0x000fe2000fffe13f */
[----:B------:R-:W-:-:S02]  /*16c0*/  LEA.HI R5, R5, R60, RZ, 0x3 ;  /* 0x0000003c05057211 */ /* 0x000fc400078f18ff */
[----:B------:R-:W-:Y:S01]  /*16d0*/  ISETP.NE.AND P0, PT, R14, RZ, PT ;  /* 0x000000ff0e00720c */ /* 0x000fe20003f05270 */
[----:B------:R-:W-:Y:S01]  /*16e0*/  IMAD.IADD R62, R3, 0x1, -R62 ;  /* 0x00000001033e7824 */ /* 0x000fe200078e0a3e */
[----:B------:R-:W-:Y:S01]  /*16f0*/  LOP3.LUT R5, R5, 0xfffffff8, RZ, 0xc0, !PT ;  /* 0xfffffff805057812 */ /* 0x000fe200078ec0ff */
[----:B------:R-:W-:Y:S01]  /*1700*/  USHF.L.U32 UR42, UR42, 0x3, URZ ;  /* 0x000000032a2a7899 */ /* 0x000fe2000800063f */
[----:B------:R-:W-:Y:S02]  /*1710*/  LOP3.LUT R74, R16, 0x1, RZ, 0xfc, !PT ;  /* 0x00000001104a7812 */ /* 0x000fe400078efcff */
[----:B------:R-:W-:Y:S01]  /*1720*/  SEL R75, RZ, 0x1, P0 ;  /* 0x00000001ff4b7807 */ /* 0x000fe20000000000 */
[----:B------:R-:W-:Y:S01]  /*1730*/  IMAD.IADD R60, R60, 0x1, -R5 ;  /* 0x000000013c3c7824 */ /* 0x000fe200078e0a05 */
[----:B-1----:R-:W-:Y:S01]  /*1740*/  ULEA UR41, UR4, UR41, 0x18 ;  /* 0x0000002904297291 */ /* 0x002fe2000f8ec03f */
[----:B------:R-:W-:Y:S01]  /*1750*/  SHF.R.S32.HI R5, RZ, 0x5, R0 ;  /* 0x00000005ff057819 */ /* 0x000fe20000011400 */
[----:B------:R-:W-:-:S02]  /*1760*/  IMAD.U32 R64, RZ, RZ, UR42 ;  /* 0x0000002aff407e24 */ /* 0x000fc4000f8e00ff */
[----:B------:R-:W-:Y:S01]  /*1770*/  UIADD3 UR47, UR41, 0xf0, URZ ;  /* 0x000000f0292f7890 */ /* 0x000fe2000fffe03f */
[--C-:B------:R-:W-:Y:S01]  /*1780*/  SHF.R.S32.HI R61, RZ, 0x1f, R60.reuse ;  /* 0x0000001fff3d7819 */ /* 0x100fe2000001143c */
[----:B------:R-:W-:Y:S01]  /*1790*/  UIADD3 UR4, UR41, 0x200, URZ ;  /* 0x0000020029047890 */ /* 0x000fe2000fffe03f */
[C-C-:B------:R-:W-:Y:S01]  /*17a0*/  IMAD R67, R5.reuse, -0x10, -R60.reuse ;  /* 0xfffffff005437824 */ /* 0x140fe200078e0a3c */
[----:B------:R-:W-:Y:S01]  /*17b0*/  UIADD3 UR5, UR41, 0x1c200, URZ ;  /* 0x0001c20029057890 */ /* 0x000fe2000fffe03f */
[C---:B------:R-:W-:Y:S01]  /*17c0*/  LOP3.LUT R66, R64.reuse, 0x8, RZ, 0xc0, !PT ;  /* 0x0000000840427812 */ /* 0x040fe200078ec0ff */
[----:B------:R-:W-:Y:S01]  /*17d0*/  USHF.R.U32.HI UR4, URZ, 0x4, UR4 ;  /* 0x000000043f047899 */ /* 0x000fe20008011604 */
[----:B------:R-:W-:Y:S01]  /*17e0*/  IMAD.U32 R63, RZ, RZ, UR47 ;  /* 0x0000002fff3f7e24 */ /* 0x000fe2000f8e00ff */
[----:B------:R-:W-:Y:S01]  /*17f0*/  USHF.R.U32.HI UR5, URZ, 0x4, UR5 ;  /* 0x000000043f057899 */ /* 0x000fe20008011605 */
[----:B------:R-:W-:Y:S01]  /*1800*/  IMAD.WIDE R60, R5, 0x10, R60 ;  /* 0x00000010053c7825 */ /* 0x000fe200078e023c */
[----:B------:R-:W-:Y:S01]  /*1810*/  ULOP3.LUT UR4, UR4, 0x3fff, URZ, 0xc0, !UPT ;  /* 0x00003fff04047892 */ /* 0x000fe2000f8ec03f */
[----:B------:R-:W-:Y:S01]  /*1820*/  LOP3.LUT R64, R64, 0x8, RZ, 0xc, !PT ;  /* 0x0000000840407812 */ /* 0x000fe200078e0cff */
[----:B------:R-:W-:Y:S01]  /*1830*/  ULOP3.LUT UR5, UR5, 0x3fff, URZ, 0xc0, !UPT ;  /* 0x00003fff05057892 */ /* 0x000fe2000f8ec03f */
[----:B------:R-:W-:Y:S01]  /*1840*/  VIADD R65, R63, UR42 ;  /* 0x0000002a3f417c36 */ /* 0x000fe20008000000 */
[----:B------:R-:W-:Y:S01]  /*1850*/  LOP3.LUT R66, R66, 0x18, RZ, 0x3c, !PT ;  /* 0x0000001842427812 */ /* 0x000fe200078e3cff */
[----:B------:R-:W-:Y:S01]  /*1860*/  VIADD R67, R67, UR6 ;  /* 0x0000000643437c36 */ /* 0x000fe20008000000 */
[----:B------:R-:W-:-:S02]  /*1870*/  ULOP3.LUT UR44, UR4, 0x10000, URZ, 0xfc, !UPT ;  /* 0x00010000042c7892 */ /* 0x000fc4000f8efc3f */
[----:B------:R-:W-:-:S12]  /*1880*/  ULOP3.LUT UR45, UR5, 0x10000, URZ, 0xfc, !UPT ;  /* 0x00010000052d7892 */ /* 0x000fd8000f8efc3f */
.L_x_105:
[----:B------:R-:W-:Y:S01]  /*1890*/  SHF.L.U32 R0, R75, 0x1f, RZ ;  /* 0x0000001f4b007819 */ /* 0x000fe200000006ff */
[----:B------:R-:W-:Y:S02]  /*18a0*/  ULDC UR4, c[0x0][0x28c] ;  /* 0x0000a30000047ab9 */ /* 0x000fe40000000800 */
[----:B------:R-:W-:Y:S01]  /*18b0*/  ISETP.LT.AND P1, PT, RZ, UR4, PT ;  /* 0x00000004ff007c0c */ /* 0x000fe2000bf21270 */
[----:B------:R-:W1:Y:S02]  /*18c0*/  SYNCS.PHASECHK.TRANS64.TRYWAIT P0, [R63+UR42], R0 ;  /* 0x000000003f0075a7 */ /* 0x000e64000800016a */
[----:B01-34-:R-:W-:Y:S10]  /*18d0*/  @!P0 BRA `(.L_x_20) ;  /* 0x00000044007c8947 */ /* 0x01bff40003800000 */
.L_x_137:
[----:B------:R-:W-:Y:S05]  /*18e0*/  @P1 BRA `(.L_x_21) ;  /* 0x0000000000401947 */ /* 0x000fea0003800000 */
[----:B-1----:R-:W-:Y:S01]  /*18f0*/  MOV R0, 0x0 ;  /* 0x0000000000007802 */ /* 0x002fe20000000f00 */
[----:B------:R-:W-:Y:S01]  /*1900*/  ULDC.64 UR4, c[0x4][0x68] ;  /* 0x01001a0000047ab9 */ /* 0x000fe20000000a00 */
[----:B------:R-:W-:Y:S01]  /*1910*/  ULDC.64 UR6, c[0x4][0x8] ;  /* 0x0100020000067ab9 */ /* 0x000fe20000000a00 */
[----:B------:R-:W-:Y:S01]  /*1920*/  IMAD.U32 R4, RZ, RZ, UR4 ;  /* 0x00000004ff047e24 */ /* 0x000fe2000f8e00ff */
[----:B------:R1:W2:Y:S01]  /*1930*/  LDC.64 R14, c[0x4][R0] ;  /* 0x01000000000e7b82 */ /* 0x0002a20000000a00 */
[----:B------:R-:W-:Y:S01]  /*1940*/  IMAD.U32 R5, RZ, RZ, UR5 ;  /* 0x00000005ff057e24 */ /* 0x000fe2000f8e00ff */
[----:B------:R-:W-:Y:S01]  /*1950*/  ULDC.64 UR4, c[0x4][0x70] ;  /* 0x01001c0000047ab9 */ /* 0x000fe20000000a00 */
[----:B------:R-:W-:Y:S02]  /*1960*/  IMAD.U32 R10, RZ, RZ, UR6 ;  /* 0x00000006ff0a7e24 */ /* 0x000fe4000f8e00ff */
[----:B------:R-:W-:Y:S02]  /*1970*/  IMAD.U32 R6, RZ, RZ, UR4 ;  /* 0x00000004ff067e24 */ /* 0x000fe4000f8e00ff */
[----:B------:R-:W-:-:S02]  /*1980*/  IMAD.U32 R7, RZ, RZ, UR5 ;  /* 0x00000005ff077e24 */ /* 0x000fc4000f8e00ff */
[----:B------:R-:W-:Y:S02]  /*1990*/  IMAD.U32 R11, RZ, RZ, UR7 ;  /* 0x00000007ff0b7e24 */ /* 0x000fe4000f8e00ff */
[----:B------:R-:W-:Y:S02]  /*19a0*/  IMAD.MOV.U32 R8, RZ, RZ, 0x1e1 ;  /* 0x000001e1ff087424 */ /* 0x000fe400078e00ff */
[----:B0-----:R-:W-:Y:S02]  /*19b0*/  IMAD.MOV.U32 R12, RZ, RZ, 0x1 ;  /* 0x00000001ff0c7424 */ /* 0x001fe400078e00ff */
[----:B-1----:R-:W-:-:S07]  /*19c0*/  IMAD.MOV.U32 R13, RZ, RZ, RZ ;  /* 0x000000ffff0d7224 */ /* 0x002fce00078e00ff */
[----:B------:R-:W-:-:S07]  /*19d0*/  LEPC R20, `(.L_x_21) ;  /* 0x000000001014794e */ /* 0x000fce0000000000 */
[----:B--2--5:R-:W-:Y:S05]  /*19e0*/  CALL.ABS.NOINC R14 ;  /* 0x000000000e007343 */ /* 0x024fea0003c00000 */
.L_x_21:
[----:B------:R-:W-:-:S13]  /*19f0*/  ISETP.NE.AND P0, PT, R74, 0x3, PT ;  /* 0x000000034a00780c */ /* 0x000fda0003f05270 */
[----:B------:R-:W-:Y:S05]  /*1a00*/  @!P0 BRA `(.L_x_22) ;  /* 0x0000000000048947 */ /* 0x000fea0003800000 */
[----:B------:R-:W-:Y:S01]  /*1a10*/  BPT.TRAP 0x1 ;  /* 0x000000040000795c */ /* 0x000fe20000300000 */
.L_x_22:
[----:B------:R-:W-:Y:S02]  /*1a20*/  IMAD.U32 R3, RZ, RZ, UR38 ;  /* 0x00000026ff037e24 */ /* 0x000fe4000f8e00ff */
[----:B-1----:R-:W-:-:S03]  /*1a30*/  IMAD.U32 R0, RZ, RZ, UR39 ;  /* 0x00000027ff007e24 */ /* 0x002fc6000f8e00ff */
[----:B------:R-:W-:Y:S02]  /*1a40*/  LEA R3, R3, UR41, 0x3 ;  /* 0x0000002903037c11 */ /* 0x000fe4000f8e18ff */
[----:B------:R-:W-:-:S04]  /*1a50*/  SHF.L.U32 R0, R0, 0x1f, RZ ;  /* 0x0000001f00007819 */ /* 0x000fc800000006ff */
[----:B------:R1:W2:Y:S01]  /*1a60*/  SYNCS.PHASECHK.TRANS64.TRYWAIT P1, [R3+URZ], R0 ;  /* 0x00000000030075a7 */ /* 0x0002a2000802017f */
[----:B------:R-:W-:Y:S05]  /*1a70*/  @!P0 BRA `(.L_x_23) ;  /* 0x0000000000048947 */ /* 0x000fea0003800000 */
[----:B------:R-:W-:Y:S01]  /*1a80*/  BPT.TRAP 0x1 ;  /* 0x000000040000795c */ /* 0x000fe20000300000 */
.L_x_23:
[----:B--2---:R-:W-:Y:S05]  /*1a90*/  @P1 BRA `(.L_x_24) ;  /* 0x0000000000081947 */ /* 0x004fea0003800000 */
[----:B------:R-:W2:Y:S02]  /*1aa0*/  SYNCS.PHASECHK.TRANS64.TRYWAIT P1, [R3+URZ], R0 ;  /* 0x00000000030075a7 */ /* 0x000ea4000802017f */
[----:B--2---:R-:W-:Y:S05]  /*1ab0*/  @!P1 BRA `(.L_x_25) ;  /* 0x0000004400189947 */ /* 0x004fea0003800000 */
.L_x_24:
[----:B------:R-:W-:Y:S05]  /*1ac0*/  WARPSYNC.ALL ;  /* 0x0000000000007948 */ /* 0x000fea0003800000 */
[----:B------:R-:W-:Y:S01]  /*1ad0*/  ULEA UR8, UR38, UR44, 0x9 ;  /* 0x0000002c26087291 */ /* 0x000fe2000f8e483f */
[----:B------:R-:W-:Y:S01]  /*1ae0*/  WARPGROUP.ARRIVE ;  /* 0x00000000000079c5 */ /* 0x000fe20000000000 */
[----:B------:R-:W-:Y:S01]  /*1af0*/  ULEA UR9, UR38, UR45, 0x9 ;  /* 0x0000002d26097291 */ /* 0x000fe2000f8e483f */
[----:B-12---:R-:W-:Y:S01]  /*1b00*/  IMAD.U32 R0, RZ, RZ, UR43 ;  /* 0x0000002bff007e24 */ /* 0x006fe2000f8e00ff */
[----:B------:R-:W-:Y:S01]  /*1b10*/  UMOV UR5, 0x40000040 ;  /* 0x4000004000057882 */ /* 0x000fe20000000000 */
[----:B------:R-:W-:-:S02]  /*1b20*/  UMOV UR7, 0x40000040 ;  /* 0x4000004000077882 */ /* 0x000fc40000000000 */
[----:B------:R-:W-:Y:S01]  /*1b30*/  UMOV UR4, UR8 ;  /* 0x0000000800047c82 */ /* 0x000fe20008000000 */
[----:B------:R-:W-:Y:S01]  /*1b40*/  ISETP.GE.AND P1, PT, R0, 0x1, PT ;  /* 0x000000010000780c */ /* 0x000fe20003f26270 */
[----:B------:R-:W-:Y:S02]  /*1b50*/  UMOV UR6, UR9 ;  /* 0x0000000900067c82 */ /* 0x000fe40008000000 */
[----:B------:R-:W-:Y:S01]  /*1b60*/  HGMMA.64x64x8.F32.TF32 R24, gdesc[UR4], RZ, !UPT, gsb0 ;  /* 0x04e00000041879f0 */ /* 0x000fe2000c0028ff */
[----:B------:R-:W-:Y:S02]  /*1b70*/  UIADD3 UR4, UR8, 0x2, URZ ;  /* 0x0000000208047890 */ /* 0x000fe4000fffe03f */
[----:B------:R-:W-:Y:S01]  /*1b80*/  UIADD3 UR6, UR9, 0x2, URZ ;  /* 0x0000000209067890 */ /* 0x000fe2000fffe03f */
[----:B------:R-:W-:Y:S01]  /*1b90*/  UMOV UR5, 0x40000040 ;  /* 0x4000004000057882 */ /* 0x000fe20000000000 */
[----:B------:R-:W-:Y:S01]  /*1ba0*/  UMOV UR7, 0x40000040 ;  /* 0x4000004000077882 */ /* 0x000fe20000000000 */
[----:B------:R-:W-:-:S02]  /*1bb0*/  WARPGROUP.DEPBAR.LE gsb0, 0x0 ;  /* 0x00008000000079c5 */ /* 0x000fc40000010000 */
[----:B------:R-:W-:-:S06]  /*1bc0*/  WARPGROUP.ARRIVE ;  /* 0x00000000000079c5 */ /* 0x000fcc0000000000 */
[----:B------:R-:W-:Y:S01]  /*1bd0*/  HGMMA.64x64x8.F32.TF32 R24, gdesc[UR4], R24, gsb0 ;  /* 0x04e00000041879f0 */ /* 0x000fe20008002818 */
[----:B------:R-:W-:Y:S02]  /*1be0*/  UIADD3 UR4, UR8, 0x4, URZ ;  /* 0x0000000408047890 */ /* 0x000fe4000fffe03f */
[----:B------:R-:W-:Y:S01]  /*1bf0*/  UIADD3 UR6, UR9, 0x4, URZ ;  /* 0x0000000409067890 */ /* 0x000fe2000fffe03f */
[----:B------:R-:W-:Y:S01]  /*1c00*/  UMOV UR5, 0x40000040 ;  /* 0x4000004000057882 */ /* 0x000fe20000000000 */
[----:B------:R-:W-:Y:S01]  /*1c10*/  UMOV UR7, 0x40000040 ;  /* 0x4000004000077882 */ /* 0x000fe20000000000 */
[----:B------:R-:W-:Y:S02]  /*1c20*/  WARPGROUP.DEPBAR.LE gsb0, 0x0 ;  /* 0x00008000000079c5 */ /* 0x000fe40000010000 */
        /* <DEDUP_REMOVED lines=8> */
[----:B------:R-:W-:Y:S03]  /*1cb0*/  HGMMA.64x64x8.F32.TF32 R24, gdesc[UR4], R24, gsb0 ;  /* 0x04e00000041879f0 */ /* 0x000fe60008002818 */
[----:B------:R-:W-:Y:S02]  /*1cc0*/  WARPGROUP.DEPBAR.LE gsb0, 0x0 ;  /* 0x00008000000079c5 */ /* 0x000fe40000010000 */
[----:B------:R-:W-:Y:S05]  /*1cd0*/  @!P1 BRA `(.L_x_26) ;  /* 0x0000000400149947 */ /* 0x000fea0003800000 */
[----:B------:R-:W-:Y:S01]  /*1ce0*/  UIADD3 UR4, UR38, 0x1, URZ ;  /* 0x0000000126047890 */ /* 0x000fe2000fffe03f */
[----:B------:R-:W-:Y:S02]  /*1cf0*/  IMAD.U32 R0, RZ, RZ, UR43 ;  /* 0x0000002bff007e24 */ /* 0x000fe4000f8e00ff */
[----:B------:R-:W-:Y:S01]  /*1d00*/  IMAD.U32 R3, RZ, RZ, UR38 ;  /* 0x00000026ff037e24 */ /* 0x000fe2000f8e00ff */
[----:B------:R-:W-:-:S04]  /*1d10*/  UISETP.NE.AND UP0, UPT, UR4, 0xe, UPT ;  /* 0x0000000e0400788c */ /* 0x000fc8000bf05270 */
[----:B------:R-:W-:Y:S02]  /*1d20*/  USEL UR5, URZ, 0x1, UP0 ;  /* 0x000000013f057887 */ /* 0x000fe40008000000 */
[----:B------:R-:W-:Y:S02]  /*1d30*/  USEL UR8, UR4, URZ, UP0 ;  /* 0x0000003f04087287 */ /* 0x000fe40008000000 */
[----:B------:R-:W-:-:S06]  /*1d40*/  ULOP3.LUT UR5, UR39, UR5, URZ, 0x3c, !UPT ;  /* 0x0000000527057292 */ /* 0x000fcc000f8e3c3f */
[----:B------:R-:W-:-:S07]  /*1d50*/  IMAD.U32 R6, RZ, RZ, UR5 ;  /* 0x00000005ff067e24 */ /* 0x000fce000f8e00ff */
.L_x_33:
[----:B------:R-:W-:Y:S05]  /*1d60*/  @!P0 BRA `(.L_x_27) ;  /* 0x0000000000048947 */ /* 0x000fea0003800000 */
[----:B------:R-:W-:Y:S01]  /*1d70*/  BPT.TRAP 0x1 ;  /* 0x000000040000795c */ /* 0x000fe20000300000 */
.L_x_27:
[----:B------:R-:W-:Y:S01]  /*1d80*/  ULEA UR4, UR8, UR41, 0x3 ;  /* 0x0000002908047291 */ /* 0x000fe2000f8e183f */
[----:B------:R-:W-:-:S08]  /*1d90*/  SHF.L.U32 R4, R6, 0x1f, RZ ;  /* 0x0000001f06047819 */ /* 0x000fd000000006ff */
[----:B------:R1:W2:Y:S01]  /*1da0*/  SYNCS.PHASECHK.TRANS64.TRYWAIT P1, [UR4], R4 ;  /* 0x00000004ff0075a7 */ /* 0x0002a20008020144 */
[----:B------:R-:W-:Y:S05]  /*1db0*/  @!P0 BRA `(.L_x_28) ;  /* 0x0000000000048947 */ /* 0x000fea0003800000 */
[----:B------:R-:W-:Y:S01]  /*1dc0*/  BPT.TRAP 0x1 ;  /* 0x000000040000795c */ /* 0x000fe20000300000 */
.L_x_28:
[----:B--2---:R-:W-:Y:S05]  /*1dd0*/  @P1 BRA `(.L_x_29) ;  /* 0x0000000000081947 */ /* 0x004fea0003800000 */
[----:B------:R-:W2:Y:S02]  /*1de0*/  SYNCS.PHASECHK.TRANS64.TRYWAIT P1, [UR4], R4 ;  /* 0x00000004ff0075a7 */ /* 0x000ea40008020144 */
[----:B--2---:R-:W-:Y:S05]  /*1df0*/  @!P1 BRA `(.L_x_30) ;  /* 0x00000040005c9947 */ /* 0x004fea0003800000 */
.L_x_29:
[----:B------:R-:W-:Y:S01]  /*1e00*/  ULEA UR9, UR8, UR44, 0x9 ;  /* 0x0000002c08097291 */ /* 0x000fe2000f8e483f */
[----:B------:R-:W-:Y:S01]  /*1e10*/  WARPGROUP.ARRIVE ;  /* 0x00000000000079c5 */ /* 0x000fe20000000000 */
[----:B------:R-:W-:Y:S01]  /*1e20*/  ULEA UR10, UR8, UR45, 0x9 ;  /* 0x0000002d080a7291 */ /* 0x000fe2000f8e483f */
[----:B------:R-:W-:Y:S01]  /*1e30*/  UMOV UR5, 0x40000040 ;  /* 0x4000004000057882 */ /* 0x000fe20000000000 */
[----:B------:R-:W-:-:S03]  /*1e40*/  UMOV UR7, 0x40000040 ;  /* 0x4000004000077882 */ /* 0x000fc60000000000 */
[----:B------:R-:W-:Y:S02]  /*1e50*/  UMOV UR4, UR9 ;  /* 0x0000000900047c82 */ /* 0x000fe40008000000 */
[----:B------:R-:W-:Y:S02]  /*1e60*/  UMOV UR6, UR10 ;  /* 0x0000000a00067c82 */ /* 0x000fe40008000000 */
[----:B------:R-:W-:Y:S01]  /*1e70*/  HGMMA.64x64x8.F32.TF32 R24, gdesc[UR4], R24, gsb0 ;  /* 0x04e00000041879f0 */ /* 0x000fe20008002818 */
        /* <DEDUP_REMOVED lines=23> */
[----:B------:R-:W-:Y:S01]  /*1ff0*/  BPT.TRAP 0x1 ;  /* 0x000000040000795c */ /* 0x000fe20000300000 */
.L_x_31:
[----:B------:R-:W-:-:S13]  /*2000*/  ISETP.NE.AND P1, PT, R57, RZ, PT ;  /* 0x000000ff3900720c */ /* 0x000fda0003f25270 */
[----:B-12---:R-:W-:-:S05]  /*2010*/  @P1 LEA R4, R3, UR41, 0x3 ;  /* 0x0000002903041c11 */ /* 0x006fca000f8e18ff */
[----:B------:R-:W-:-:S05]  /*2020*/  @P1 VIADD R5, R4, 0x70 ;  /* 0x0000007004051836 */ /* 0x000fca0000000000 */
[----:B------:R-:W-:-:S04]  /*2030*/  @P1 PRMT R5, R56, 0x654, R5 ;  /* 0x0000065438051816 */ /* 0x000fc80000000005 */
[----:B------:R1:W-:Y:S01]  /*2040*/  @P1 SYNCS.ARRIVE.TRANS64.RED.A1T0 RZ, [R5+URZ], RZ ;  /* 0x000000ff05ff19a7 */ /* 0x0003e2000810043f */
[----:B------:R-:W-:-:S13]  /*2050*/  ISETP.GT.U32.AND P1, PT, R16, 0x1, PT ;  /* 0x000000011000780c */ /* 0x000fda0003f24070 */
[----:B-1----:R-:W-:Y:S05]  /*2060*/  @P1 BRA `(.L_x_32) ;  /* 0x0000000000041947 */ /* 0x002fea0003800000 */
[----:B------:R-:W-:Y:S01]  /*2070*/  BPT.TRAP 0x1 ;  /* 0x000000040000795c */ /* 0x000fe20000300000 */
.L_x_32:
[----:B------:R-:W-:Y:S01]  /*2080*/  UIADD3 UR8, UR8, 0x1, URZ ;  /* 0x0000000108087890 */ /* 0x000fe2000fffe03f */
[C---:B------:R-:W-:Y:S01]  /*2090*/  ISETP.GT.AND P2, PT, R0.reuse, 0x1, PT ;  /* 0x000000010000780c */ /* 0x040fe20003f44270 */
[----:B------:R-:W-:Y:S02]  /*20a0*/  VIADD R3, R3, 0x1 ;  /* 0x0000000103037836 */ /* 0x000fe40000000000 */
[----:B------:R-:W-:Y:S01]  /*20b0*/  UISETP.NE.AND UP0, UPT, UR8, 0xe, UPT ;  /* 0x0000000e0800788c */ /* 0x000fe2000bf05270 */
[----:B------:R-:W-:Y:S02]  /*20c0*/  VIADD R0, R0, 0xffffffff ;  /* 0xffffffff00007836 */ /* 0x000fe40000000000 */
[C---:B------:R-:W-:Y:S01]  /*20d0*/  ISETP.NE.AND P1, PT, R3.reuse, 0xe, PT ;  /* 0x0000000e0300780c */ /* 0x040fe20003f25270 */
[----:B------:R-:W-:Y:S02]  /*20e0*/  USEL UR4, URZ, 0x1, UP0 ;  /* 0x000000013f047887 */ /* 0x000fe40008000000 */
[----:B------:R-:W-:Y:S01]  /*20f0*/  USEL UR8, UR8, URZ, UP0 ;  /* 0x0000003f08087287 */ /* 0x000fe20008000000 */
[----:B------:R-:W-:-:S03]  /*2100*/  SEL R3, R3, RZ, P1 ;  /* 0x000000ff03037207 */ /* 0x000fc60000800000 */
[----:B------:R-:W-:Y:S01]  /*2110*/  LOP3.LUT R6, R6, UR4, RZ, 0x3c, !PT ;  /* 0x0000000406067c12 */ /* 0x000fe2000f8e3cff */
[----:B------:R-:W-:Y:S07]  /*2120*/  @P2 BRA `(.L_x_33) ;  /* 0xfffffffc000c2947 */ /* 0x000fee000383ffff */
.L_x_26:
[----:B------:R-:W1:Y:S01]  /*2130*/  LDC R0, c[0x0][0x28c] ;  /* 0x0000a300ff007b82 */ /* 0x000e620000000800 */
[----:B------:R2:W-:Y:S01]  /*2140*/  SYNCS.ARRIVE.TRANS64.A1T0 RZ, [R64+UR47], RZ ;  /* 0x000000ff40ff79a7 */ /* 0x0005e2000810002f */
[----:B-1----:R-:W-:-:S13]  /*2150*/  ISETP.GE.AND P1, PT, R0, 0x1, PT ;  /* 0x000000010000780c */ /* 0x002fda0003f26270 */
[----:B--2---:R-:W-:Y:S05]  /*2160*/  @!P1 BRA `(.L_x_34) ;  /* 0x00000000004c9947 */ /* 0x004fea0003800000 */
[----:B------:R-:W-:Y:S05]  /*2170*/  @!P0 BRA `(.L_x_35) ;  /* 0x0000000000048947 */ /* 0x000fea0003800000 */
[----:B------:R-:W-:Y:S01]  /*2180*/  BPT.TRAP 0x1 ;  /* 0x000000040000795c */ /* 0x000fe20000300000 */
.L_x_35:
[----:B------:R-:W-:Y:S01]  /*2190*/  ISETP.NE.AND P0, PT, R57, RZ, PT ;  /* 0x000000ff3900720c */ /* 0x000fe20003f05270 */
[----:B------:R-:W-:Y:S01]  /*21a0*/  BSSY B0, `(.L_x_36) ;  /* 0x000000d000007945 */ /* 0x000fe20003800000 */
[----:B------:R-:W-:-:S11]  /*21b0*/  ISETP.GT.U32.AND P1, PT, R16, 0x1, PT ;  /* 0x000000011000780c */ /* 0x000fd60003f24070 */
[----:B------:R-:W-:Y:S05]  /*21c0*/  @!P0 BRA `(.L_x_37) ;  /* 0x0000000000288947 */ /* 0x000fea0003800000 */
[----:B------:R-:W-:-:S04]  /*21d0*/  UIADD3 UR6, UR43, UR38, URZ ;  /* 0x000000262b067290 */ /* 0x000fc8000fffe03f */
[----:B------:R-:W-:-:S04]  /*21e0*/  USHF.R.U32.HI UR4, URZ, 0x1, UR6 ;  /* 0x000000013f047899 */ /* 0x000fc80008011606 */
[----:B------:R-:W-:-:S04]  /*21f0*/  UIMAD.WIDE.U32 UR4, UR4, -0x6db6db6d, URZ ;  /* 0x92492493040478a5 */ /* 0x000fc8000f8e003f */
[----:B------:R-:W-:-:S04]  /*2200*/  USHF.R.U32.HI UR4, URZ, 0x2, UR5 ;  /* 0x000000023f047899 */ /* 0x000fc80008011605 */
[----:B------:R-:W-:-:S04]  /*2210*/  UIMAD UR6, UR4, -0xe, UR6 ;  /* 0xfffffff2040678a4 */ /* 0x000fc8000f8e0206 */
[----:B------:R-:W-:-:S04]  /*2220*/  ULEA UR6, UR6, UR41, 0x3 ;  /* 0x0000002906067291 */ /* 0x000fc8000f8e183f */
[----:B------:R-:W-:-:S06]  /*2230*/  UIADD3 UR6, UR6, 0x70, URZ ;  /* 0x0000007006067890 */ /* 0x000fcc000fffe03f */
[----:B------:R-:W-:-:S05]  /*2240*/  IMAD.U32 R3, RZ, RZ, UR6 ;  /* 0x00000006ff037e24 */ /* 0x000fca000f8e00ff */
[----:B------:R-:W-:-:S04]  /*2250*/  PRMT R0, R56, 0x654, R3 ;  /* 0x0000065438007816 */ /* 0x000fc80000000003 */
[----:B------:R1:W-:Y:S03]  /*2260*/  SYNCS.ARRIVE.TRANS64.RED.A1T0 RZ, [R0+URZ], RZ ;  /* 0x000000ff00ff79a7 */ /* 0x0003e6000810043f */
.L_x_37:
[----:B------:R-:W-:Y:S05]  /*2270*/  BSYNC B0 ;  /* 0x0000000000007941 */ /* 0x000fea0003800000 */
.L_x_36:
[----:B------:R-:W-:Y:S05]  /*2280*/  @P1 BRA `(.L_x_34) ;  /* 0x0000000000041947 */ /* 0x000fea0003800000 */
[----:B------:R-:W-:Y:S01]  /*2290*/  BPT.TRAP 0x1 ;  /* 0x000000040000795c */ /* 0x000fe20000300000 */
.L_x_34:
[----:B-1----:R-:W-:Y:S01]  /*22a0*/  SHF.L.U32 R0, R75, 0x1f, RZ ;  /* 0x0000001f4b007819 */ /* 0x002fe200000006ff */
[----:B------:R-:W-:Y:S01]  /*22b0*/  UIADD3 UR38, UR46, UR38, URZ ;  /* 0x000000262e267290 */ /* 0x000fe2000fffe03f */
[----:B------:R-:W1:Y:S01]  /*22c0*/  LDC R7, c[0x0][0x288] ;  /* 0x0000a200ff077b82 */ /* 0x000e620000000800 */
[----:B------:R-:W-:Y:S01]  /*22d0*/  UISETP.GE.U32.AND UP1, UPT, UR46, 0xe, UPT ;  /* 0x0000000e2e00788c */ /* 0x000fe2000bf26070 */
[----:B------:R-:W-:Y:S01]  /*22e0*/  IMAD.SHL.U32 R8, R62, 0x2, RZ ;  /* 0x000000023e087824 */ /* 0x000fe200078e00ff */
[----:B------:R-:W-:Y:S02]  /*22f0*/  UISETP.GT.U32.AND UP0, UPT, UR38, 0xd, UPT ;  /* 0x0000000d2600788c */ /* 0x000fe4000bf04070 */
[----:B------:R-:W-:Y:S02]  /*2300*/  USHF.R.U32.HI UR4, URZ, 0x1, UR38 ;  /* 0x000000013f047899 */ /* 0x000fe40008011626 */
[----:B------:R-:W-:Y:S01]  /*2310*/  UISETP.LT.U32.AND UP0, UPT, UR46, 0xe, UP0 ;  /* 0x0000000e2e00788c */ /* 0x000fe20008701070 */
[----:B------:R-:W2:Y:S01]  /*2320*/  SYNCS.PHASECHK.TRANS64.TRYWAIT P0, [R63+UR42+0x10], R0 ;  /* 0x000010003f0075a7 */ /* 0x000ea2000800016a */
[----:B------:R-:W-:Y:S01]  /*2330*/  UIMAD.WIDE.U32 UR4, UR4, -0x6db6db6d, URZ ;  /* 0x92492493040478a5 */ /* 0x000fe2000f8e003f */
[----:B------:R-:W-:Y:S01]  /*2340*/  SHF.R.S32.HI R9, RZ, 0x1f, R8 ;  /* 0x0000001fff097819 */ /* 0x000fe20000011408 */
[----:B------:R-:W-:-:S02]  /*2350*/  USEL UR6, URZ, 0x1, !UP0 ;  /* 0x000000013f067887 */ /* 0x000fc4000c000000 */
[----:B------:R-:W-:Y:S02]  /*2360*/  USHF.R.U32.HI UR4, URZ, 0x2, UR5 ;  /* 0x000000023f047899 */ /* 0x000fe40008011605 */
[----:B------:R-:W-:Y:S02]  /*2370*/  ULOP3.LUT UR39, UR39, UR6, URZ, 0x3c, !UPT ;  /* 0x0000000627277292 */ /* 0x000fe4000f8e3c3f */
[----:B------:R-:W-:Y:S02]  /*2380*/  UIMAD UR38, UR4, -0xe, UR38 ;  /* 0xfffffff2042678a4 */ /* 0x000fe4000f8e0226 */
[----:B------:R-:W-:Y:S01]  /*2390*/  @UP1 ULOP3.LUT UR39, UR39, 0x1, UR4, 0x78, !UPT ;  /* 0x0000000127271892 */ /* 0x000fe2000f8e7804 */
[----:B-12---:R-:W-:Y:S11]  /*23a0*/  @!P0 BRA `(.L_x_38) ;  /* 0x0000003c00088947 */ /* 0x006ff60003800000 */
.L_x_138:
[----:B-1----:R-:W-:Y:S01]  /*23b0*/  IMAD.SHL.U32 R0, R19, 0x40, RZ ;  /* 0x0000004013007824 */ /* 0x002fe200078e00ff */
[----:B------:R-:W-:Y:S01]  /*23c0*/  ULDC UR6, c[0x0][0x284] ;  /* 0x0000a10000067ab9 */ /* 0x000fe20000000800 */
[----:B------:R-:W-:Y:S01]  /*23d0*/  IMAD.SHL.U32 R14, R22, 0x40, RZ ;  /* 0x00000040160e7824 */ /* 0x000fe200078e00ff */
[----:B------:R-:W-:Y:S01]  /*23e0*/  SHF.R.S32.HI R11, RZ, 0x1f, R2 ;  /* 0x0000001fff0b7819 */ /* 0x000fe20000011402 */
[----:B------:R-:W-:Y:S01]  /*23f0*/  ULDC.64 UR4, c[0x0][0x5d0] ;  /* 0x0001740000047ab9 */ /* 0x000fe20000000a00 */
[----:B------:R-:W-:Y:S01]  /*2400*/  ISETP.GE.AND P0, PT, R0, UR6, PT ;  /* 0x0000000600007c0c */ /* 0x000fe2000bf06270 */
[----:B------:R-:W-:Y:S01]  /*2410*/  IMAD.WIDE.U32 R4, R2, UR4, R8 ;  /* 0x0000000402047c25 */ /* 0x000fe2000f8e0008 */
[----:B------:R-:W-:Y:S02]  /*2420*/  SHF.R.S32.HI R15, RZ, 0x1f, R14 ;  /* 0x0000001fff0f7819 */ /* 0x000fe4000001140e */
[C---:B------:R-:W-:Y:S01]  /*2430*/  ISETP.GE.OR P0, PT, R14.reuse, R7, P0 ;  /* 0x000000070e00720c */ /* 0x040fe20000706670 */
[----:B------:R-:W-:Y:S01]  /*2440*/  IMAD R3, R11, UR4, RZ ;  /* 0x000000040b037c24 */ /* 0x000fe2000f8e02ff */
[----:B------:R-:W-:-:S03]  /*2450*/  IADD3 R4, P1, R14, R4, RZ ;  /* 0x000000040e047210 */ /* 0x000fc60007f3e0ff */
[----:B------:R-:W-:-:S05]  /*2460*/  IMAD R3, R2, UR5, R3 ;  /* 0x0000000502037c24 */ /* 0x000fca000f8e0203 */
[----:B------:R-:W-:-:S03]  /*2470*/  IADD3.X R5, R15, R5, R3, P1, !PT ;  /* 0x000000050f057210 */ /* 0x000fc60000ffe403 */
[----:B------:R-:W-:Y:S05]  /*2480*/  @P0 BRA `(.L_x_39) ;  /* 0x0000001c00200947 */ /* 0x000fea0003800000 */
[----:B------:R-:W1:Y:S01]  /*2490*/  LDC.64 R76, c[0x0][0x5c8] ;  /* 0x00017200ff4c7b82 */ /* 0x000e620000000a00 */
[----:B-----5:R-:W-:Y:S01]  /*24a0*/  FSETP.NEU.AND P1, PT, R59, RZ, PT ;  /* 0x000000ff3b00720b */ /* 0x020fe20003f2d000 */
[----:B------:R-:W-:Y:S01]  /*24b0*/  IMAD R3, R62, -0x2, R7 ;  /* 0xfffffffe3e037824 */ /* 0x000fe200078e0207 */
[----:B------:R-:W-:Y:S01]  /*24c0*/  BSSY B0, `(.L_x_39) ;  /* 0x00001c4000007945 */ /* 0x000fe20003800000 */
[----:B------:R-:W-:-:S04]  /*24d0*/  IMAD.WIDE R70, R19, 0x40, R60 ;  /* 0x0000004013467825 */ /* 0x000fc800078e023c */
[----:B------:R-:W-:Y:S02]  /*24e0*/  IMAD.IADD R3, R3, 0x1, -R14 ;  /* 0x0000000103037824 */ /* 0x000fe400078e0a0e */
[----:B------:R-:W-:-:S03]  /*24f0*/  IMAD.IADD R0, R67, 0x1, -R0 ;  /* 0x0000000143007824 */ /* 0x000fc600078e0a00 */
[----:B------:R-:W-:-:S04]  /*2500*/  ISETP.GT.AND P0, PT, R3, RZ, PT ;  /* 0x000000ff0300720c */ /* 0x000fc80003f04270 */
[----:B------:R-:W-:Y:S01]  /*2510*/  ISETP.GT.AND P4, PT, R0, RZ, P0 ;  /* 0x000000ff0000720c */ /* 0x000fe20000784270 */
[-C--:B-1----:R-:W-:Y:S02]  /*2520*/  IMAD R6, R71, R76.reuse, RZ ;  /* 0x0000004c47067224 */ /* 0x082fe400078e02ff */
[----:B------:R-:W-:-:S04]  /*2530*/  IMAD.WIDE.U32 R72, R70, R76, R4 ;  /* 0x0000004c46487225 */ /* 0x000fc800078e0004 */
[----:B------:R-:W-:-:S04]  /*2540*/  IMAD R5, R70, R77, R6 ;  /* 0x0000004d46057224 */ /* 0x000fc800078e0206 */
[----:B------:R-:W-:Y:S01]  /*2550*/  IMAD.IADD R7, R73, 0x1, R5 ;  /* 0x0000000149077824 */ /* 0x000fe200078e0205 */
[----:B------:R-:W-:Y:S06]  /*2560*/  @!P1 BRA `(.L_x_40) ;  /* 0x0000001000e49947 */ /* 0x000fec0003800000 */
[----:B------:R-:W1:Y:S01]  /*2570*/  LDC.64 R78, c[0x0][0x5b8] ;  /* 0x00016e00ff4e7b82 */ /* 0x000e620000000a00 */
[----:B------:R-:W-:-:S07]  /*2580*/  ULDC.64 UR4, c[0x0][0x5c0] ;  /* 0x0001700000047ab9 */ /* 0x000fce0000000a00 */
[----:B------:R-:W2:Y:S08]  /*2590*/  LDC.64 R80, c[0x0][0x5b0] ;  /* 0x00016c00ff507b82 */ /* 0x000eb00000000a00 */
[----:B------:R-:W0:Y:S01]  /*25a0*/  LDC.64 R82, c[0x0][0x5a8] ;  /* 0x00016a00ff527b82 */ /* 0x000e220000000a00 */
[-C--:B-1----:R-:W-:Y:S02]  /*25b0*/  IMAD R6, R11, R78.reuse, RZ ;  /* 0x0000004e0b067224 */ /* 0x082fe400078e02ff */
[----:B------:R-:W-:-:S04]  /*25c0*/  IMAD.WIDE.U32 R4, R2, R78, R8 ;  /* 0x0000004e02047225 */ /* 0x000fc800078e0008 */
[----:B------:R-:W-:Y:S01]  /*25d0*/  IMAD R73, R2, R79, R6 ;  /* 0x0000004f02497224 */ /* 0x000fe200078e0206 */
[----:B------:R-:W-:Y:S01]  /*25e0*/  IADD3 R10, P1, R14, R4, RZ ;  /* 0x000000040e0a7210 */ /* 0x000fe20007f3e0ff */
[----:B--2---:R-:W-:-:S03]  /*25f0*/  IMAD R4, R71, R80, RZ ;  /* 0x0000005047047224 */ /* 0x004fc600078e02ff */
[----:B------:R-:W-:Y:S01]  /*2600*/  IADD3.X R11, R15, R5, R73, P1, !PT ;  /* 0x000000050f0b7210 */ /* 0x000fe20000ffe449 */
[C---:B------:R-:W-:Y:S02]  /*2610*/  IMAD R71, R70.reuse, R81, R4 ;  /* 0x0000005146477224 */ /* 0x040fe400078e0204 */
[----:B------:R-:W-:-:S04]  /*2620*/  IMAD.WIDE.U32 R4, R70, R80, R10 ;  /* 0x0000005046047225 */ /* 0x000fc800078e000a */
[----:B------:R-:W-:Y:S01]  /*2630*/  IMAD.IADD R5, R5, 0x1, R71 ;  /* 0x0000000105057824 */ /* 0x000fe200078e0247 */
[----:B0-----:R-:W-:-:S04]  /*2640*/  LEA R12, P1, R4, R82, 0x2 ;  /* 0x00000052040c7211 */ /* 0x001fc800078210ff */
[----:B------:R-:W-:-:S05]  /*2650*/  LEA.HI.X R13, R4, R83, R5, 0x2, P1 ;  /* 0x00000053040d7211 */ /* 0x000fca00008f1405 */
[----:B------:R0:W2:Y:S01]  /*2660*/  @P4 LDG.E.LTC128B R22, desc[UR36][R12.64] ;  /* 0x000000240c164981 */ /* 0x0000a2000c1e1920 */
[----:B------:R-:W-:Y:S01]  /*2670*/  IMAD.WIDE.U32 R4, R70, R80, R14 ;  /* 0x0000005046047225 */ /* 0x000fe200078e000e */
[----:B------:R-:W-:Y:S01]  /*2680*/  SHF.L.U64.HI R69, R80, 0x3, R81 ;  /* 0x0000000350457819 */ /* 0x000fe20000010251 */
[----:B------:R-:W-:Y:S01]  /*2690*/  BSSY B1, `(.L_x_41) ;  /* 0x0000017000017945 */ /* 0x000fe20003800000 */
[----:B------:R-:W-:Y:S01]  /*26a0*/  ISETP.GT.AND P0, PT, R0, 0x8, P0 ;  /* 0x000000080000780c */ /* 0x000fe20000704270 */
[----:B------:R-:W-:Y:S01]  /*26b0*/  IMAD.SHL.U32 R68, R80, 0x8, RZ ;  /* 0x0000000850447824 */ /* 0x000fe200078e00ff */
[----:B------:R-:W-:-:S03]  /*26c0*/  IADD3 R20, P1, R8, R4, RZ ;  /* 0x0000000408147210 */ /* 0x000fc60007f3e0ff */
[----:B------:R-:W-:Y:S01]  /*26d0*/  IMAD.WIDE.U32 R68, R70, R80, R68 ;  /* 0x0000005046447225 */ /* 0x000fe200078e0044 */
[----:B------:R-:W-:Y:S02]  /*26e0*/  IADD3.X R21, R9, R71, R5, P1, !PT ;  /* 0x0000004709157210 */ /* 0x000fe40000ffe405 */
[----:B------:R-:W-:Y:S01]  /*26f0*/  LEA R6, P1, R72, UR4, 0x2 ;  /* 0x0000000448067c11 */ /* 0x000fe2000f8210ff */
[----:B------:R-:W-:Y:S01]  /*2700*/  IMAD.IADD R71, R71, 0x1, R69 ;  /* 0x0000000147477824 */ /* 0x000fe200078e0245 */
[----:B0-----:R-:W-:Y:S01]  /*2710*/  IADD3 R13, P2, R10, R68, RZ ;  /* 0x000000440a0d7210 */ /* 0x001fe20007f5e0ff */
[----:B------:R-:W-:Y:S01]  /*2720*/  IMAD.WIDE.U32 R20, R2, R78, R20 ;  /* 0x0000004e02147225 */ /* 0x000fe200078e0014 */
[----:B------:R-:W-:Y:S02]  /*2730*/  LEA.HI.X R7, R72, UR5, R7, 0x2, P1 ;  /* 0x0000000548077c11 */ /* 0x000fe400088f1407 */
[-C--:B------:R-:W-:Y:S01]  /*2740*/  LEA R12, P3, R13, R82.reuse, 0x2 ;  /* 0x000000520d0c7211 */ /* 0x080fe200078610ff */
[----:B------:R-:W-:Y:S01]  /*2750*/  IMAD.IADD R19, R73, 0x1, R21 ;  /* 0x0000000149137824 */ /* 0x000fe200078e0215 */
[----:B------:R-:W-:Y:S01]  /*2760*/  LEA R4, P1, R20, R82, 0x2 ;  /* 0x0000005214047211 */ /* 0x000fe200078210ff */
[----:B--2---:R-:W-:-:S04]  /*2770*/  FMUL R5, R22, R59 ;  /* 0x0000003b16057220 */ /* 0x004fc80000400000 */
[----:B------:R-:W-:Y:S01]  /*2780*/  FFMA R21, R24, R58, R5 ;  /* 0x0000003a18157223 */ /* 0x000fe20000000005 */
[----:B------:R-:W-:Y:S01]  /*2790*/  LEA.HI.X R5, R20, R83, R19, 0x2, P1 ;  /* 0x0000005314057211 */ /* 0x000fe200008f1413 */
[----:B------:R-:W-:Y:S01]  /*27a0*/  IMAD.X R20, R71, 0x1, R11, P2 ;  /* 0x0000000147147824 */ /* 0x000fe200010e060b */
[----:B------:R-:W-:Y:S02]  /*27b0*/  ISETP.GT.AND P1, PT, R3, 0x1, PT ;  /* 0x000000010300780c */ /* 0x000fe40003f24270 */
[----:B------:R0:W-:Y:S02]  /*27c0*/  @P4 STG.E desc[UR36][R6.64], R21 ;  /* 0x0000001506004986 */ /* 0x0001e4000c101924 */
[----:B------:R-:W-:-:S13]  /*27d0*/  ISETP.GT.AND P4, PT, R0, RZ, P1 ;  /* 0x000000ff0000720c */ /* 0x000fda0000f84270 */
[----:B0-----:R-:W-:Y:S05]  /*27e0*/  @!P4 BRA `(.L_x_42) ;  /* 0x000000000004c947 */ /* 0x001fea0003800000 */
[----:B------:R0:W5:Y:S02]  /*27f0*/  LDG.E.LTC128B R22, desc[UR36][R4.64+0x4] ;  /* 0x0000042404167981 */ /* 0x000164000c1e1920 */
.L_x_42:
[----:B------:R-:W-:Y:S05]  /*2800*/  BSYNC B1 ;  /* 0x0000000000017941 */ /* 0x000fea0003800000 */
.L_x_41:
[----:B-----5:R-:W-:Y:S01]  /*2810*/  FMUL R10, R22, R59 ;  /* 0x0000003b160a7220 */ /* 0x020fe20000400000 */
[----:B------:R-:W-:-:S03]  /*2820*/  LEA.HI.X R13, R13, R83, R20, 0x2, P3 ;  /* 0x000000530d0d7211 */ /* 0x000fc600018f1414 */
[----:B------:R-:W-:-:S05]  /*2830*/  FFMA R25, R25, R58, R10 ;  /* 0x0000003a19197223 */ /* 0x000fca000000000a */
[----:B------:R1:W-:Y:S04]  /*2840*/  @P4 STG.E desc[UR36][R6.64+0x4], R25 ;  /* 0x0000041906004986 */ /* 0x0003e8000c101924 */
[----:B------:R-:W2:Y:S01]  /*2850*/  @P0 LDG.E.LTC128B R22, desc[UR36][R12.64] ;  /* 0x000000240c160981 */ /* 0x000ea2000c1e1920 */
[----:B------:R-:W-:Y:S01]  /*2860*/  IADD3 R14, P2, P3, R8, R68, R14 ;  /* 0x00000044080e7210 */ /* 0x000fe20007b5e00e */
[----:B------:R-:W-:Y:S01]  /*2870*/  BSSY B1, `(.L_x_43) ;  /* 0x0000010000017945 */ /* 0x000fe20003800000 */
[C---:B------:R-:W-:Y:S02]  /*2880*/  SHF.L.U64.HI R11, R76.reuse, 0x5, R77 ;  /* 0x000000054c0b7819 */ /* 0x040fe4000001024d */
[----:B------:R-:W-:Y:S02]  /*2890*/  IADD3.X R15, R9, R71, R15, P2, P3 ;  /* 0x00000047090f7210 */ /* 0x000fe400017e640f */
[----:B------:R-:W-:-:S02]  /*28a0*/  LEA R10, P3, R76, R6, 0x5 ;  /* 0x000000064c0a7211 */ /* 0x000fc400078628ff */
[----:B------:R-:W-:Y:S01]  /*28b0*/  ISETP.GT.AND P1, PT, R0, 0x8, P1 ;  /* 0x000000080000780c */ /* 0x000fe20000f24270 */
[----:B------:R-:W-:Y:S01]  /*28c0*/  IMAD.WIDE.U32 R14, R2, R78, R14 ;  /* 0x0000004e020e7225 */ /* 0x000fe200078e000e */
[----:B------:R-:W-:-:S03]  /*28d0*/  ISETP.GT.AND P2, PT, R3, 0x8, PT ;  /* 0x000000080300780c */ /* 0x000fc60003f44270 */
[----:B------:R-:W-:Y:S01]  /*28e0*/  IMAD.X R11, R11, 0x1, R7, P3 ;  /* 0x000000010b0b7824 */ /* 0x000fe200018e0607 */
[----:B------:R-:W-:Y:S01]  /*28f0*/  LEA R8, P4, R14, R82, 0x2 ;  /* 0x000000520e087211 */ /* 0x000fe200078810ff */
[----:B------:R-:W-:Y:S02]  /*2900*/  IMAD.IADD R2, R73, 0x1, R15 ;  /* 0x0000000149027824 */ /* 0x000fe400078e020f */
[----:B--2---:R-:W-:-:S04]  /*2910*/  FMUL R9, R22, R59 ;  /* 0x0000003b16097220 */ /* 0x004fc80000400000 */
[----:B------:R-:W-:Y:S01]  /*2920*/  FFMA R13, R26, R58, R9 ;  /* 0x0000003a1a0d7223 */ /* 0x000fe20000000009 */
[----:B------:R-:W-:-:S04]  /*2930*/  LEA.HI.X R9, R14, R83, R2, 0x2, P4 ;  /* 0x000000530e097211 */ /* 0x000fc800020f1402 */
[----:B------:R1:W-:Y:S01]  /*2940*/  @P0 STG.E desc[UR36][R10.64], R13 ;  /* 0x0000000d0a000986 */ /* 0x0003e2000c101924 */
[----:B------:R-:W-:Y:S05]  /*2950*/  @!P1 BRA `(.L_x_44) ;  /* 0x0000000000049947 */ /* 0x000fea0003800000 */
[----:B------:R2:W5:Y:S02]  /*2960*/  LDG.E.LTC128B R22, desc[UR36][R8.64+0x4] ;  /* 0x0000042408167981 */ /* 0x000564000c1e1920 */
.L_x_44:
[----:B------:R-:W-:Y:S05]  /*2970*/  BSYNC B1 ;  /* 0x0000000000017941 */ /* 0x000fea0003800000 */
.L_x_43:
[----:B-----5:R-:W-:Y:S01]  /*2980*/  FMUL R2, R22, R59 ;  /* 0x0000003b16027220 */ /* 0x020fe20000400000 */
[----:B------:R-:W-:Y:S01]  /*2990*/  ISETP.GT.AND P3, PT, R0, RZ, P2 ;  /* 0x000000ff0000720c */ /* 0x000fe20001764270 */
[----:B------:R-:W-:Y:S01]  /*29a0*/  BSSY B1, `(.L_x_45) ;  /* 0x0000006000017945 */ /* 0x000fe20003800000 */
[----:B------:R-:W-:Y:S01]  /*29b0*/  ISETP.GT.AND P0, PT, R3, 0x9, PT ;  /* 0x000000090300780c */ /* 0x000fe20003f04270 */
[----:B------:R-:W-:-:S05]  /*29c0*/  FFMA R27, R27, R58, R2 ;  /* 0x0000003a1b1b7223 */ /* 0x000fca0000000002 */
[----:B------:R3:W-:Y:S05]  /*29d0*/  @P1 STG.E desc[UR36][R10.64+0x4], R27 ;  /* 0x0000041b0a001986 */ /* 0x0007ea000c101924 */
[----:B------:R-:W-:Y:S05]  /*29e0*/  @!P3 BRA `(.L_x_46) ;  /* 0x000000000004b947 */ /* 0x000fea0003800000 */
[----:B------:R4:W5:Y:S02]  /*29f0*/  LDG.E.LTC128B R22, desc[UR36][R4.64+0x20] ;  /* 0x0000202404167981 */ /* 0x000964000c1e1920 */
.L_x_46:
[----:B------:R-:W-:Y:S05]  /*2a00*/  BSYNC B1 ;  /* 0x0000000000017941 */ /* 0x000fea0003800000 */
.L_x_45:
[----:B-1---5:R-:W-:Y:S01]  /*2a10*/  FMUL R13, R22, R59 ;  /* 0x0000003b160d7220 */ /* 0x022fe20000400000 */
[----:B------:R-:W-:Y:S01]  /*2a20*/  ISETP.GT.AND P1, PT, R0, RZ, P0 ;  /* 0x000000ff0000720c */ /* 0x000fe20000724270 */
[----:B------:R-:W-:Y:S02]  /*2a30*/  BSSY B1, `(.L_x_47) ;  /* 0x0000005000017945 */ /* 0x000fe40003800000 */
[----:B------:R-:W-:-:S05]  /*2a40*/  FFMA R13, R28, R58, R13 ;  /* 0x0000003a1c0d7223 */ /* 0x000fca000000000d */
[----:B------:R1:W-:Y:S05]  /*2a50*/  @P3 STG.E desc[UR36][R6.64+0x20], R13 ;  /* 0x0000200d06003986 */ /* 0x0003ea000c101924 */
[----:B------:R-:W-:Y:S05]  /*2a60*/  @!P1 BRA `(.L_x_48) ;  /* 0x0000000000049947 */ /* 0x000fea0003800000 */
[----:B------:R0:W5:Y:S02]  /*2a70*/  LDG.E.LTC128B R22, desc[UR36][R4.64+0x24] ;  /* 0x0000242404167981 */ /* 0x000164000c1e1920 */
.L_x_48:
[----:B------:R-:W-:Y:S05]  /*2a80*/  BSYNC B1 ;  /* 0x0000000000017941 */ /* 0x000fea0003800000 */
.L_x_47:
[----:B-----5:R-:W-:Y:S01]  /*2a90*/  FMUL R2, R22, R59 ;  /* 0x0000003b16027220 */ /* 0x020fe20000400000 */
[----:B------:R-:W-:Y:S01]  /*2aa0*/  ISETP.GT.AND P2, PT, R0, 0x8, P2 ;  /* 0x000000080000780c */ /* 0x000fe20001744270 */
[----:B------:R-:W-:Y:S02]  /*2ab0*/  BSSY B1, `(.L_x_49) ;  /* 0x0000005000017945 */ /* 0x000fe40003800000 */
[----:B------:R-:W-:-:S05]  /*2ac0*/  FFMA R29, R29, R58, R2 ;  /* 0x0000003a1d1d7223 */ /* 0x000fca0000000002 */
[----:B------:R0:W-:Y:S05]  /*2ad0*/  @P1 STG.E desc[UR36][R6.64+0x24], R29 ;  /* 0x0000241d06001986 */ /* 0x0001ea000c101924 */
[----:B------:R-:W-:Y:S05]  /*2ae0*/  @!P2 BRA `(.L_x_50) ;  /* 0x000000000004a947 */ /* 0x000fea0003800000 */
[----:B------:R0:W5:Y:S02]  /*2af0*/  LDG.E.LTC128B R22, desc[UR36][R8.64+0x20] ;  /* 0x0000202408167981 */ /* 0x000164000c1e1920 */
.L_x_50:
[----:B------:R-:W-:Y:S05]  /*2b00*/  BSYNC B1 ;  /* 0x0000000000017941 */ /* 0x000fea0003800000 */
.L_x_49:
[----:B-1---5:R-:W-:Y:S01]  /*2b10*/  FMUL R13, R22, R59 ;  /* 0x0000003b160d7220 */ /* 0x022fe20000400000 */
[----:B------:R-:W-:Y:S01]  /*2b20*/  ISETP.GT.AND P0, PT, R0, 0x8, P0 ;  /* 0x000000080000780c */ /* 0x000fe20000704270 */
[----:B------:R-:W-:Y:S01]  /*2b30*/  BSSY B1, `(.L_x_51) ;  /* 0x0000006000017945 */ /* 0x000fe20003800000 */
[----:B------:R-:W-:Y:S01]  /*2b40*/  ISETP.GT.AND P1, PT, R3, 0x10, PT ;  /* 0x000000100300780c */ /* 0x000fe20003f24270 */
[----:B------:R-:W-:-:S05]  /*2b50*/  FFMA R13, R30, R58, R13 ;  /* 0x0000003a1e0d7223 */ /* 0x000fca000000000d */
[----:B------:R1:W-:Y:S05]  /*2b60*/  @P2 STG.E desc[UR36][R10.64+0x20], R13 ;  /* 0x0000200d0a002986 */ /* 0x0003ea000c101924 */
[----:B------:R-:W-:Y:S05]  /*2b70*/  @!P0 BRA `(.L_x_52) ;  /* 0x0000000000048947 */ /* 0x000fea0003800000 */
[----:B------:R0:W5:Y:S02]  /*2b80*/  LDG.E.LTC128B R22, desc[UR36][R8.64+0x24] ;  /* 0x0000242408167981 */ /* 0x000164000c1e1920 */
.L_x_52:
[----:B------:R-:W-:Y:S05]  /*2b90*/  BSYNC B1 ;  /* 0x0000000000017941 */ /* 0x000fea0003800000 */
.L_x_51:
        /* <DEDUP_REMOVED lines=8> */
.L_x_54:
[----:B------:R-:W-:Y:S05]  /*2c20*/  BSYNC B1 ;  /* 0x0000000000017941 */ /* 0x000fea0003800000 */
.L_x_53:
[----:B-1---5:R-:W-:Y:S01]  /*2c30*/  FMUL R13, R22, R59 ;  /* 0x0000003b160d7220 */ /* 0x022fe20000400000 */
[----:B------:R-:W-:Y:S01]  /*2c40*/  ISETP.GT.AND P0, PT, R0, RZ, P2 ;  /* 0x000000ff0000720c */ /* 0x000fe20001704270 */
[----:B------:R-:W-:Y:S02]  /*2c50*/  BSSY B1, `(.L_x_55) ;  /* 0x0000005000017945 */ /* 0x000fe40003800000 */
[----:B------:R-:W-:-:S05]  /*2c60*/  FFMA R13, R32, R58, R13 ;  /* 0x0000003a200d7223 */ /* 0x000fca000000000d */
[----:B------:R1:W-:Y:S05]  /*2c70*/  @P3 STG.E desc[UR36][R6.64+0x40], R13 ;  /* 0x0000400d06003986 */ /* 0x0003ea000c101924 */
[----:B------:R-:W-:Y:S05]  /*2c80*/  @!P0 BRA `(.L_x_56) ;  /* 0x0000000000048947 */ /* 0x000fea0003800000 */
[----:B------:R0:W5:Y:S02]  /*2c90*/  LDG.E.LTC128B R22, desc[UR36][R4.64+0x44] ;  /* 0x0000442404167981 */ /* 0x000164000c1e1920 */
.L_x_56:
[----:B------:R-:W-:Y:S05]  /*2ca0*/  BSYNC B1 ;  /* 0x0000000000017941 */ /* 0x000fea0003800000 */
.L_x_55:
[----:B-----5:R-:W-:Y:S01]  /*2cb0*/  FMUL R2, R22, R59 ;  /* 0x0000003b16027220 */ /* 0x020fe20000400000 */
[----:B------:R-:W-:Y:S01]  /*2cc0*/  ISETP.GT.AND P1, PT, R0, 0x8, P1 ;  /* 0x000000080000780c */ /* 0x000fe20000f24270 */
[----:B------:R-:W-:Y:S02]  /*2cd0*/  BSSY B1, `(.L_x_57) ;  /* 0x0000005000017945 */ /* 0x000fe40003800000 */
[----:B------:R-:W-:-:S05]  /*2ce0*/  FFMA R33, R33, R58, R2 ;  /* 0x0000003a21217223 */ /* 0x000fca0000000002 */
[----:B------:R0:W-:Y:S05]  /*2cf0*/  @P0 STG.E desc[UR36][R6.64+0x44], R33 ;  /* 0x0000442106000986 */ /* 0x0001ea000c101924 */
[----:B------:R-:W-:Y:S05]  /*2d00*/  @!P1 BRA `(.L_x_58) ;  /* 0x0000000000049947 */ /* 0x000fea0003800000 */
[----:B------:R0:W5:Y:S02]  /*2d10*/  LDG.E.LTC128B R22, desc[UR36][R8.64+0x40] ;  /* 0x0000402408167981 */ /* 0x000164000c1e1920 */
.L_x_58:
[----:B------:R-:W-:Y:S05]  /*2d20*/  BSYNC B1 ;  /* 0x0000000000017941 */ /* 0x000fea0003800000 */
.L_x_57:
        /* <DEDUP_REMOVED lines=8> */
.L_x_60:
[----:B------:R-:W-:Y:S05]  /*2db0*/  BSYNC B1 ;  /* 0x0000000000017941 */ /* 0x000fea0003800000 */
.L_x_59:
        /* <DEDUP_REMOVED lines=8> */
.L_x_62:
[----:B------:R-:W-:Y:S05]  /*2e40*/  BSYNC B1 ;  /* 0x0000000000017941 */ /* 0x000fea0003800000 */
.L_x_61:
[----:B-1---5:R-:W-:Y:S01]  /*2e50*/  FMUL R13, R22, R59 ;  /* 0x0000003b160d7220 */ /* 0x022fe20000400000 */
[----:B------:R-:W-:Y:S01]  /*2e60*/  ISETP.GT.AND P2, PT, R0, RZ, P1 ;  /* 0x000000ff0000720c */ /* 0x000fe20000f44270 */
[----:B------:R-:W-:Y:S02]  /*2e70*/  BSSY B1, `(.L_x_63) ;  /* 0x0000005000017945 */ /* 0x000fe40003800000 */
[----:B------:R-:W-:-:S05]  /*2e80*/  FFMA R13, R36, R58, R13 ;  /* 0x0000003a240d7223 */ /* 0x000fca000000000d */
[----:B------:R1:W-:Y:S05]  /*2e90*/  @P3 STG.E desc[UR36][R6.64+0x60], R13 ;  /* 0x0000600d06003986 */ /* 0x0003ea000c101924 */
[----:B------:R-:W-:Y:S05]  /*2ea0*/  @!P2 BRA `(.L_x_64) ;  /* 0x000000000004a947 */ /* 0x000fea0003800000 */
[----:B------:R0:W5:Y:S02]  /*2eb0*/  LDG.E.LTC128B R22, desc[UR36][R4.64+0x64] ;  /* 0x0000642404167981 */ /* 0x000164000c1e1920 */
.L_x_64:
[----:B------:R-:W-:Y:S05]  /*2ec0*/  BSYNC B1 ;  /* 0x0000000000017941 */ /* 0x000fea0003800000 */
.L_x_63:
[----:B-----5:R-:W-:Y:S01]  /*2ed0*/  FMUL R2, R22, R59 ;  /* 0x0000003b16027220 */ /* 0x020fe20000400000 */
[----:B------:R-:W-:Y:S01]  /*2ee0*/  ISETP.GT.AND P0, PT, R0, 0x8, P0 ;  /* 0x000000080000780c */ /* 0x000fe20000704270 */
[----:B------:R-:W-:Y:S02]  /*2ef0*/  BSSY B1, `(.L_x_65) ;  /* 0x0000005000017945 */ /* 0x000fe40003800000 */
[----:B------:R-:W-:-:S05]  /*2f00*/  FFMA R37, R37, R58, R2 ;  /* 0x0000003a25257223 */ /* 0x000fca0000000002 */
[----:B------:R0:W-:Y:S05]  /*2f10*/  @P2 STG.E desc[UR36][R6.64+0x64], R37 ;  /* 0x0000642506002986 */ /* 0x0001ea000c101924 */
[----:B------:R-:W-:Y:S05]  /*2f20*/  @!P0 BRA `(.L_x_66) ;  /* 0x0000000000048947 */ /* 0x000fea0003800000 */
[----:B------:R0:W5:Y:S02]  /*2f30*/  LDG.E.LTC128B R22, desc[UR36][R8.64+0x60] ;  /* 0x0000602408167981 */ /* 0x000164000c1e1920 */
.L_x_66:
[----:B------:R-:W-:Y:S05]  /*2f40*/  BSYNC B1 ;  /* 0x0000000000017941 */ /* 0x000fea0003800000 */
.L_x_65:
        /* <DEDUP_REMOVED lines=8> */
.L_x_68:
[----:B------:R-:W-:Y:S05]  /*2fd0*/  BSYNC B1 ;  /* 0x0000000000017941 */ /* 0x000fea0003800000 */
.L_x_67:
        /* <DEDUP_REMOVED lines=8> */
.L_x_70:
[----:B------:R-:W-:Y:S05]  /*3060*/  BSYNC B1 ;  /* 0x0000000000017941 */ /* 0x000fea0003800000 */
.L_x_69:
[----:B-1---5:R-:W-:Y:S01]  /*3070*/  FMUL R13, R22, R59 ;  /* 0x0000003b160d7220 */ /* 0x022fe20000400000 */
[----:B------:R-:W-:Y:S01]  /*3080*/  ISETP.GT.AND P1, PT, R0, RZ, P0 ;  /* 0x000000ff0000720c */ /* 0x000fe20000724270 */
[----:B------:R-:W-:Y:S02]  /*3090*/  BSSY B1, `(.L_x_71) ;  /* 0x0000005000017945 */ /* 0x000fe40003800000 */
[----:B------:R-:W-:-:S05]  /*30a0*/  FFMA R13, R40, R58, R13 ;  /* 0x0000003a280d7223 */ /* 0x000fca000000000d */
[----:B------:R1:W-:Y:S05]  /*30b0*/  @P3 STG.E desc[UR36][R6.64+0x80], R13 ;  /* 0x0000800d06003986 */ /* 0x0003ea000c101924 */
[----:B------:R-:W-:Y:S05]  /*30c0*/  @!P1 BRA `(.L_x_72) ;  /* 0x0000000000049947 */ /* 0x000fea0003800000 */
[----:B------:R0:W5:Y:S02]  /*30d0*/  LDG.E.LTC128B R22, desc[UR36][R4.64+0x84] ;  /* 0x0000842404167981 */ /* 0x000164000c1e1920 */
.L_x_72:
[----:B------:R-:W-:Y:S05]  /*30e0*/  BSYNC B1 ;  /* 0x0000000000017941 */ /* 0x000fea0003800000 */
.L_x_71:
[----:B-----5:R-:W-:Y:S01]  /*30f0*/  FMUL R2, R22, R59 ;  /* 0x0000003b16027220 */ /* 0x020fe20000400000 */
[----:B------:R-:W-:Y:S01]  /*3100*/  ISETP.GT.AND P2, PT, R0, 0x8, P2 ;  /* 0x000000080000780c */ /* 0x000fe20001744270 */
[----:B------:R-:W-:Y:S02]  /*3110*/  BSSY B1, `(.L_x_73) ;  /* 0x0000005000017945 */ /* 0x000fe40003800000 */
[----:B------:R-:W-:-:S05]  /*3120*/  FFMA R41, R41, R58, R2 ;  /* 0x0000003a29297223 */ /* 0x000fca0000000002 */
[----:B------:R0:W-:Y:S05]  /*3130*/  @P1 STG.E desc[UR36][R6.64+0x84], R41 ;  /* 0x0000842906001986 */ /* 0x0001ea000c101924 */
[----:B------:R-:W-:Y:S05]  /*3140*/  @!P2 BRA `(.L_x_74) ;  /* 0x000000000004a947 */ /* 0x000fea0003800000 */
[----:B------:R0:W5:Y:S02]  /*3150*/  LDG.E.LTC128B R22, desc[UR36][R8.64+0x80] ;  /* 0x0000802408167981 */ /* 0x000164000c1e1920 */
.L_x_74:
[----:B------:R-:W-:Y:S05]  /*3160*/  BSYNC B1 ;  /* 0x0000000000017941 */ /* 0x000fea0003800000 */
.L_x_73:
        /* <DEDUP_REMOVED lines=8> */
.L_x_76:
[----:B------:R-:W-:Y:S05]  /*31f0*/  BSYNC B1 ;  /* 0x0000000000017941 */ /* 0x000fea0003800000 */
.L_x_75:
        /* <DEDUP_REMOVED lines=8> */
.L_x_78:
[----:B------:R-:W-:Y:S05]  /*3280*/  BSYNC B1 ;  /* 0x0000000000017941 */ /* 0x000fea0003800000 */
.L_x_77:
[----:B-1---5:R-:W-:Y:S01]  /*3290*/  FMUL R13, R22, R59 ;  /* 0x0000003b160d7220 */ /* 0x022fe20000400000 */
[----:B------:R-:W-:Y:S01]  /*32a0*/  ISETP.GT.AND P0, PT, R0, RZ, P2 ;  /* 0x000000ff0000720c */ /* 0x000fe20001704270 */
[----:B------:R-:W-:Y:S02]  /*32b0*/  BSSY B1, `(.L_x_79) ;  /* 0x0000005000017945 */ /* 0x000fe40003800000 */
[----:B------:R-:W-:-:S05]  /*32c0*/  FFMA R13, R44, R58, R13 ;  /* 0x0000003a2c0d7223 */ /* 0x000fca000000000d */
[----:B------:R1:W-:Y:S05]  /*32d0*/  @P3 STG.E desc[UR36][R6.64+0xa0], R13 ;  /* 0x0000a00d06003986 */ /* 0x0003ea000c101924 */
[----:B------:R-:W-:Y:S05]  /*32e0*/  @!P0 BRA `(.L_x_80) ;  /* 0x0000000000048947 */ /* 0x000fea0003800000 */
[----:B------:R0:W5:Y:S02]  /*32f0*/  LDG.E.LTC128B R22, desc[UR36][R4.64+0xa4] ;  /* 0x0000a42404167981 */ /* 0x000164000c1e1920 */
.L_x_80:
[----:B------:R-:W-:Y:S05]  /*3300*/  BSYNC B1 ;  /* 0x0000000000017941 */ /* 0x000fea0003800000 */
.L_x_79:
[----:B-----5:R-:W-:Y:S01]  /*3310*/  FMUL R2, R22, R59 ;  /* 0x0000003b16027220 */ /* 0x020fe20000400000 */
[----:B------:R-:W-:Y:S01]  /*3320*/  ISETP.GT.AND P1, PT, R0, 0x8, P1 ;  /* 0x000000080000780c */ /* 0x000fe20000f24270 */
[----:B------:R-:W-:Y:S02]  /*3330*/  BSSY B1, `(.L_x_81) ;  /* 0x0000005000017945 */ /* 0x000fe40003800000 */
[----:B------:R-:W-:-:S05]  /*3340*/  FFMA R45, R45, R58, R2 ;  /* 0x0000003a2d2d7223 */ /* 0x000fca0000000002 */
[----:B------:R0:W-:Y:S05]  /*3350*/  @P0 STG.E desc[UR36][R6.64+0xa4], R45 ;  /* 0x0000a42d06000986 */ /* 0x0001ea000c101924 */
[----:B------:R-:W-:Y:S05]  /*3360*/  @!P1 BRA `(.L_x_82) ;  /* 0x0000000000049947 */ /* 0x000fea0003800000 */
[----:B------:R0:W5:Y:S02]  /*3370*/  LDG.E.LTC128B R22, desc[UR36][R8.64+0xa0] ;  /* 0x0000a02408167981 */ /* 0x000164000c1e1920 */
.L_x_82:
[----:B------:R-:W-:Y:S05]  /*3380*/  BSYNC B1 ;  /* 0x0000000000017941 */ /* 0x000fea0003800000 */
.L_x_81:
        /* <DEDUP_REMOVED lines=8> */
.L_x_84:
[----:B------:R-:W-:Y:S05]  /*3410*/  BSYNC B1 ;  /* 0x0000000000017941 */ /* 0x000fea0003800000 */
.L_x_83:
        /* <DEDUP_REMOVED lines=8> */
.L_x_86:
[----:B------:R-:W-:Y:S05]  /*34a0*/  BSYNC B1 ;  /* 0x0000000000017941 */ /* 0x000fea0003800000 */
.L_x_85:
[----:B-1---5:R-:W-:Y:S01]  /*34b0*/  FMUL R13, R22, R59 ;  /* 0x0000003b160d7220 */ /* 0x022fe20000400000 */
[----:B------:R-:W-:Y:S01]  /*34c0*/  ISETP.GT.AND P2, PT, R0, RZ, P1 ;  /* 0x000000ff0000720c */ /* 0x000fe20000f44270 */
[----:B------:R-:W-:Y:S02]  /*34d0*/  BSSY B1, `(.L_x_87) ;  /* 0x0000005000017945 */ /* 0x000fe40003800000 */
[----:B------:R-:W-:-:S05]  /*34e0*/  FFMA R13, R48, R58, R13 ;  /* 0x0000003a300d7223 */ /* 0x000fca000000000d */
[----:B------:R1:W-:Y:S05]  /*34f0*/  @P3 STG.E desc[UR36][R6.64+0xc0], R13 ;  /* 0x0000c00d06003986 */ /* 0x0003ea000c101924 */
[----:B------:R-:W-:Y:S05]  /*3500*/  @!P2 BRA `(.L_x_88) ;  /* 0x000000000004a947 */ /* 0x000fea0003800000 */
[----:B------:R0:W5:Y:S02]  /*3510*/  LDG.E.LTC128B R22, desc[UR36][R4.64+0xc4] ;  /* 0x0000c42404167981 */ /* 0x000164000c1e1920 */
.L_x_88:
[----:B------:R-:W-:Y:S05]  /*3520*/  BSYNC B1 ;  /* 0x0000000000017941 */ /* 0x000fea0003800000 */
.L_x_87:
[----:B-----5:R-:W-:Y:S01]  /*3530*/  FMUL R2, R22, R59 ;  /* 0x0000003b16027220 */ /* 0x020fe20000400000 */
[----:B------:R-:W-:Y:S01]  /*3540*/  ISETP.GT.AND P0, PT, R0, 0x8, P0 ;  /* 0x000000080000780c */ /* 0x000fe20000704270 */
[----:B------:R-:W-:Y:S02]  /*3550*/  BSSY B1, `(.L_x_89) ;  /* 0x0000005000017945 */ /* 0x000fe40003800000 */
[----:B------:R-:W-:-:S05]  /*3560*/  FFMA R49, R49, R58, R2 ;  /* 0x0000003a31317223 */ /* 0x000fca0000000002 */
[----:B------:R0:W-:Y:S05]  /*3570*/  @P2 STG.E desc[UR36][R6.64+0xc4], R49 ;  /* 0x0000c43106002986 */ /* 0x0001ea000c101924 */
[----:B------:R-:W-:Y:S05]  /*3580*/  @!P0 BRA `(.L_x_90) ;  /* 0x0000000000048947 */ /* 0x000fea0003800000 */
[----:B------:R0:W5:Y:S02]  /*3590*/  LDG.E.LTC128B R22, desc[UR36][R8.64+0xc0] ;  /* 0x0000c02408167981 */ /* 0x000164000c1e1920 */
.L_x_90:
[----:B------:R-:W-:Y:S05]  /*35a0*/  BSYNC B1 ;  /* 0x0000000000017941 */ /* 0x000fea0003800000 */
.L_x_89:
        /* <DEDUP_REMOVED lines=8> */
.L_x_92:
[----:B------:R-:W-:Y:S05]  /*3630*/  BSYNC B1 ;  /* 0x0000000000017941 */ /* 0x000fea0003800000 */
.L_x_91:
[----:B-----5:R-:W-:Y:S01]  /*3640*/  FMUL R2, R22, R59 ;  /* 0x0000003b16027220 */ /* 0x020fe20000400000 */
[----:B------:R-:W-:Y:S01]  /*3650*/  ISETP.GT.AND P0, PT, R3, 0x39, PT ;  /* 0x000000390300780c */ /* 0x000fe20003f04270 */
[----:B------:R-:W-:Y:S01]  /*3660*/  @P1 IMAD.MOV.U32 R3, RZ, RZ, R11 ;  /* 0x000000ffff031224 */ /* 0x000fe200078e000b */
[----:B------:R-:W-:Y:S01]  /*3670*/  ISETP.GT.AND P3, PT, R0, RZ, P2 ;  /* 0x000000ff0000720c */ /* 0x000fe20001764270 */
[----:B------:R-:W-:Y:S01]  /*3680*/  FFMA R51, R51, R58, R2 ;  /* 0x0000003a33337223 */ /* 0x000fe20000000002 */
[----:B------:R-:W-:Y:S01]  /*3690*/  @P1 IMAD.MOV.U32 R2, RZ, RZ, R10 ;  /* 0x000000ffff021224 */ /* 0x000fe200078e000a */
[----:B------:R-:W-:Y:S04]  /*36a0*/  BSSY B1, `(.L_x_93) ;  /* 0x0000004000017945 */ /* 0x000fe80003800000 */
[----:B------:R0:W-:Y:S06]  /*36b0*/  @P1 STG.E desc[UR36][R2.64+0xc4], R51 ;  /* 0x0000c43302001986 */ /* 0x0001ec000c101924 */
[----:B------:R-:W-:Y:S05]  /*36c0*/  @!P3 BRA `(.L_x_94) ;  /* 0x000000000004b947 */ /* 0x000fea0003800000 */
[----:B------:R0:W5:Y:S02]  /*36d0*/  LDG.E.LTC128B R22, desc[UR36][R4.64+0xe0] ;  /* 0x0000e02404167981 */ /* 0x000164000c1e1920 */
.L_x_94:
[----:B------:R-:W-:Y:S05]  /*36e0*/  BSYNC B1 ;  /* 0x0000000000017941 */ /* 0x000fea0003800000 */
.L_x_93:
[----:B0----5:R-:W-:Y:S01]  /*36f0*/  FMUL R3, R22, R59 ;  /* 0x0000003b16037220 */ /* 0x021fe20000400000 */
[----:B------:R-:W-:Y:S01]  /*3700*/  @P3 IMAD.MOV.U32 R2, RZ, RZ, R6 ;  /* 0x000000ffff023224 */ /* 0x000fe200078e0006 */
[----:B------:R-:W-:Y:S01]  /*3710*/  ISETP.GT.AND P1, PT, R0, RZ, P0 ;  /* 0x000000ff0000720c */ /* 0x000fe20000724270 */
[----:B------:R-:W-:Y:S01]  /*3720*/  BSSY B1, `(.L_x_95) ;  /* 0x0000006000017945 */ /* 0x000fe20003800000 */
[----:B-1----:R-:W-:Y:S01]  /*3730*/  FFMA R13, R52, R58, R3 ;  /* 0x0000003a340d7223 */ /* 0x002fe20000000003 */
[----:B------:R-:W-:-:S05]  /*3740*/  @P3 IMAD.MOV.U32 R3, RZ, RZ, R7 ;  /* 0x000000ffff033224 */ /* 0x000fca00078e0007 */
[----:B------:R0:W-:Y:S05]  /*3750*/  @P3 STG.E desc[UR36][R2.64+0xe0], R13 ;  /* 0x0000e00d02003986 */ /* 0x0001ea000c101924 */
[----:B------:R-:W-:Y:S05]  /*3760*/  @!P1 BRA `(.L_x_96) ;  /* 0x0000000000049947 */ /* 0x000fea0003800000 */
[----:B------:R1:W5:Y:S02]  /*3770*/  LDG.E.LTC128B R22, desc[UR36][R4.64+0xe4] ;  /* 0x0000e42404167981 */ /* 0x000364000c1e1920 */
.L_x_96:
[----:B------:R-:W-:Y:S05]  /*3780*/  BSYNC B1 ;  /* 0x0000000000017941 */ /* 0x000fea0003800000 */
.L_x_95:
[----:B0----5:R-:W-:Y:S01]  /*3790*/  FMUL R2, R22, R59 ;  /* 0x0000003b16027220 */ /* 0x021fe20000400000 */
[----:B------:R-:W-:Y:S01]  /*37a0*/  ISETP.GT.AND P2, PT, R0, 0x8, P2 ;  /* 0x000000080000780c */ /* 0x000fe20001744270 */
[----:B------:R-:W-:Y:S02]  /*37b0*/  BSSY B1, `(.L_x_97) ;  /* 0x0000005000017945 */ /* 0x000fe40003800000 */
[----:B------:R-:W-:-:S05]  /*37c0*/  FFMA R53, R53, R58, R2 ;  /* 0x0000003a35357223 */ /* 0x000fca0000000002 */
[----:B------:R0:W-:Y:S05]  /*37d0*/  @P1 STG.E desc[UR36][R6.64+0xe4], R53 ;  /* 0x0000e43506001986 */ /* 0x0001ea000c101924 */
[----:B------:R-:W-:Y:S05]  /*37e0*/  @!P2 BRA `(.L_x_98) ;  /* 0x000000000004a947 */ /* 0x000fea0003800000 */
[----:B------:R0:W5:Y:S02]  /*37f0*/  LDG.E.LTC128B R22, desc[UR36][R8.64+0xe0] ;  /* 0x0000e02408167981 */ /* 0x000164000c1e1920 */
.L_x_98:
[----:B------:R-:W-:Y:S05]  /*3800*/  BSYNC B1 ;  /* 0x0000000000017941 */ /* 0x000fea0003800000 */
.L_x_97:
[----:B-----5:R-:W-:Y:S01]  /*3810*/  FMUL R3, R22, R59 ;  /* 0x0000003b16037220 */ /* 0x020fe20000400000 */
[----:B------:R-:W-:Y:S01]  /*3820*/  @P2 IMAD.MOV.U32 R2, RZ, RZ, R10 ;  /* 0x000000ffff022224 */ /* 0x000fe200078e000a */
[----:B------:R-:W-:Y:S01]  /*3830*/  ISETP.GT.AND P0, PT, R0, 0x8, P0 ;  /* 0x000000080000780c */ /* 0x000fe20000704270 */
[----:B------:R-:W-:Y:S01]  /*3840*/  BSSY B1, `(.L_x_99) ;  /* 0x0000006000017945 */ /* 0x000fe20003800000 */
[----:B-1--4-:R-:W-:Y:S01]  /*3850*/  FFMA R5, R54, R58, R3 ;  /* 0x0000003a36057223 */ /* 0x012fe20000000003 */
[----:B------:R-:W-:-:S05]  /*3860*/  @P2 IMAD.MOV.U32 R3, RZ, RZ, R11 ;  /* 0x000000ffff032224 */ /* 0x000fca00078e000b */
[----:B------:R1:W-:Y:S05]  /*3870*/  @P2 STG.E desc[UR36][R2.64+0xe0], R5 ;  /* 0x0000e00502002986 */ /* 0x0003ea000c101924 */
[----:B------:R-:W-:Y:S05]  /*3880*/  @!P0 BRA `(.L_x_100) ;  /* 0x0000000000048947 */ /* 0x000fea0003800000 */
[----:B------:R4:W5:Y:S02]  /*3890*/  LDG.E.LTC128B R22, desc[UR36][R8.64+0xe4] ;  /* 0x0000e42408167981 */ /* 0x000964000c1e1920 */
.L_x_100:
[----:B------:R-:W-:Y:S05]  /*38a0*/  BSYNC B1 ;  /* 0x0000000000017941 */ /* 0x000fea0003800000 */
.L_x_99:
[----:B-----5:R-:W-:-:S04]  /*38b0*/  FMUL R22, R22, R59 ;  /* 0x0000003b16167220 */ /* 0x020fc80000400000 */
[----:B------:R-:W-:Y:S01]  /*38c0*/  FFMA R55, R55, R58, R22 ;  /* 0x0000003a37377223 */ /* 0x000fe20000000016 */
[----:B------:R-:W-:Y:S06]  /*38d0*/  @!P0 BRA `(.L_x_101) ;  /* 0x0000000800088947 */ /* 0x000fec0003800000 */
[----:B------:R0:W-:Y:S01]  /*38e0*/  STG.E desc[UR36][R10.64+0xe4], R55 ;  /* 0x0000e4370a007986 */ /* 0x0001e2000c101924 */
[----:B------:R-:W-:Y:S05]  /*38f0*/  BRA `(.L_x_101) ;  /* 0x0000000800007947 */ /* 0x000fea0003800000 */
.L_x_40:
[----:B------:R-:W-:Y:S01]  /*3900*/  ISETP.GT.AND P3, PT, R3, 0x1, PT ;  /* 0x000000010300780c */ /* 0x000fe20003f64270 */
[----:B------:R-:W-:Y:S01]  /*3910*/  ULDC.64 UR4, c[0x0][0x5c0] ;  /* 0x0001700000047ab9 */ /* 0x000fe20000000a00 */
[-C--:B------:R-:W-:Y:S01]  /*3920*/  FMUL R9, R24, R58.reuse ;  /* 0x0000003a18097220 */ /* 0x080fe20000400000 */
[----:B------:R-:W-:Y:S01]  /*3930*/  LEA R4, P1, R72, UR4, 0x2 ;  /* 0x0000000448047c11 */ /* 0x000fe2000f8210ff */
[-C--:B------:R-:W-:Y:S01]  /*3940*/  FMUL R25, R25, R58.reuse ;  /* 0x0000003a19197220 */ /* 0x080fe20000400000 */
[----:B------:R-:W-:Y:S01]  /*3950*/  ISETP.GT.AND P2, PT, R0, RZ, P3 ;  /* 0x000000ff0000720c */ /* 0x000fe20001f44270 */
[-C--:B------:R-:W-:Y:S01]  /*3960*/  FMUL R27, R27, R58.reuse ;  /* 0x0000003a1b1b7220 */ /* 0x080fe20000400000 */
[----:B------:R-:W-:Y:S01]  /*3970*/  LEA.HI.X R5, R72, UR5, R7, 0x2, P1 ;  /* 0x0000000548057c11 */ /* 0x000fe200088f1407 */
[-C--:B------:R-:W-:Y:S01]  /*3980*/  FMUL R11, R28, R58.reuse ;  /* 0x0000003a1c0b7220 */ /* 0x080fe20000400000 */
[----:B------:R-:W-:Y:S01]  /*3990*/  ISETP.GT.AND P0, PT, R0, 0x8, P0 ;  /* 0x000000080000780c */ /* 0x000fe20000704270 */
[----:B------:R-:W-:Y:S01]  /*39a0*/  FMUL R29, R29, R58 ;  /* 0x0000003a1d1d7220 */ /* 0x000fe20000400000 */
[C---:B------:R-:W-:Y:S01]  /*39b0*/  SHF.L.U64.HI R77, R76.reuse, 0x5, R77 ;  /* 0x000000054c4d7819 */ /* 0x040fe2000001024d */
[----:B------:R1:W-:Y:S01]  /*39c0*/  @P4 STG.E desc[UR36][R4.64], R9 ;  /* 0x0000000904004986 */ /* 0x0003e2000c101924 */
[----:B------:R-:W-:Y:S01]  /*39d0*/  LEA R6, P1, R76, R4, 0x5 ;  /* 0x000000044c067211 */ /* 0x000fe200078228ff */
[-C--:B------:R-:W-:Y:S01]  /*39e0*/  FMUL R31, R31, R58.reuse ;  /* 0x0000003a1f1f7220 */ /* 0x080fe20000400000 */
[----:B------:R-:W-:Y:S01]  /*39f0*/  ISETP.GT.AND P5, PT, R3, 0x8, PT ;  /* 0x000000080300780c */ /* 0x000fe20003fa4270 */
[-C--:B------:R-:W-:Y:S01]  /*3a00*/  FMUL R33, R33, R58.reuse ;  /* 0x0000003a21217220 */ /* 0x080fe20000400000 */
[C---:B------:R-:W-:Y:S01]  /*3a10*/  ISETP.GT.AND P3, PT, R0.reuse, 0x8, P3 ;  /* 0x000000080000780c */ /* 0x040fe20001f64270 */
[----:B------:R-:W-:Y:S01]  /*3a20*/  @P2 STG.E desc[UR36][R4.64+0x4], R25 ;  /* 0x0000041904002986 */ /* 0x000fe2000c101924 */
[----:B------:R-:W-:Y:S01]  /*3a30*/  ISETP.GT.AND P4, PT, R3, 0x9, PT ;  /* 0x000000090300780c */ /* 0x000fe20003f84270 */
[----:B------:R-:W-:Y:S01]  /*3a40*/  IMAD.X R7, R77, 0x1, R5, P1 ;  /* 0x000000014d077824 */ /* 0x000fe200008e0605 */
[C---:B------:R-:W-:Y:S01]  /*3a50*/  ISETP.GT.AND P2, PT, R0.reuse, RZ, P5 ;  /* 0x000000ff0000720c */ /* 0x040fe20002f44270 */
[-C--:B------:R-:W-:Y:S01]  /*3a60*/  FMUL R35, R35, R58.reuse ;  /* 0x0000003a23237220 */ /* 0x080fe20000400000 */
[----:B------:R-:W-:Y:S01]  /*3a70*/  ISETP.GT.AND P1, PT, R0, RZ, P4 ;  /* 0x000000ff0000720c */ /* 0x000fe20002724270 */
[-C--:B-1----:R-:W-:Y:S01]  /*3a80*/  FMUL R9, R26, R58.reuse ;  /* 0x0000003a1a097220 */ /* 0x082fe20000400000 */
[C---:B------:R-:W-:Y:S01]  /*3a90*/  ISETP.GT.AND P4, PT, R0.reuse, 0x8, P4 ;  /* 0x000000080000780c */ /* 0x040fe20002784270 */
[-C--:B------:R-:W-:Y:S01]  /*3aa0*/  FMUL R37, R37, R58.reuse ;  /* 0x0000003a25257220 */ /* 0x080fe20000400000 */
[-C--:B------:R-:W-:Y:S01]  /*3ab0*/  FMUL R39, R39, R58.reuse ;  /* 0x0000003a27277220 */ /* 0x080fe20000400000 */
[-C--:B------:R-:W-:Y:S01]  /*3ac0*/  FMUL R41, R41, R58.reuse ;  /* 0x0000003a29297220 */ /* 0x080fe20000400000 */
[----:B------:R1:W-:Y:S01]  /*3ad0*/  @P0 STG.E desc[UR36][R6.64], R9 ;  /* 0x0000000906000986 */ /* 0x0003e2000c101924 */
[C---:B------:R-:W-:Y:S01]  /*3ae0*/  ISETP.GT.AND P0, PT, R0.reuse, 0x8, P5 ;  /* 0x000000080000780c */ /* 0x040fe20002f04270 */
[-C--:B------:R-:W-:Y:S01]  /*3af0*/  FMUL R43, R43, R58.reuse ;  /* 0x0000003a2b2b7220 */ /* 0x080fe20000400000 */
[C---:B------:R-:W-:Y:S01]  /*3b00*/  ISETP.GT.AND P5, PT, R3.reuse, 0x10, PT ;  /* 0x000000100300780c */ /* 0x040fe20003fa4270 */
[----:B------:R-:W-:Y:S01]  /*3b10*/  @P3 STG.E desc[UR36][R6.64+0x4], R27 ;  /* 0x0000041b06003986 */ /* 0x000fe2000c101924 */
[----:B------:R-:W-:Y:S01]  /*3b20*/  ISETP.GT.AND P3, PT, R3, 0x11, PT ;  /* 0x000000110300780c */ /* 0x000fe20003f64270 */
[-C--:B------:R-:W-:Y:S01]  /*3b30*/  FMUL R45, R45, R58.reuse ;  /* 0x0000003a2d2d7220 */ /* 0x080fe20000400000 */
[-C--:B------:R-:W-:Y:S01]  /*3b40*/  FMUL R47, R47, R58.reuse ;  /* 0x0000003a2f2f7220 */ /* 0x080fe20000400000 */
[----:B------:R2:W-:Y:S01]  /*3b50*/  @P2 STG.E desc[UR36][R4.64+0x20], R11 ;  /* 0x0000200b04002986 */ /* 0x0005e2000c101924 */
[----:B------:R-:W-:Y:S01]  /*3b60*/  ISETP.GT.AND P2, PT, R0, RZ, P5 ;  /* 0x000000ff0000720c */ /* 0x000fe20002f44270 */
[-C--:B------:R-:W-:Y:S01]  /*3b70*/  FMUL R49, R49, R58.reuse ;  /* 0x0000003a31317220 */ /* 0x080fe20000400000 */
[-C--:B------:R-:W-:Y:S01]  /*3b80*/  FMUL R51, R51, R58.reuse ;  /* 0x0000003a33337220 */ /* 0x080fe20000400000 */
[-C--:B-1----:R-:W-:Y:S01]  /*3b90*/  FMUL R9, R30, R58.reuse ;  /* 0x0000003a1e097220 */ /* 0x082fe20000400000 */
[----:B------:R-:W-:Y:S01]  /*3ba0*/  @P1 STG.E desc[UR36][R4.64+0x24], R29 ;  /* 0x0000241d04001986 */ /* 0x000fe2000c101924 */
[C---:B------:R-:W-:Y:S01]  /*3bb0*/  ISETP.GT.AND P1, PT, R0.reuse, RZ, P3 ;  /* 0x000000ff0000720c */ /* 0x040fe20001f24270 */
[-C--:B------:R-:W-:Y:S01]  /*3bc0*/  FMUL R53, R53, R58.reuse ;  /* 0x0000003a35357220 */ /* 0x080fe20000400000 */
[C---:B------:R-:W-:Y:S01]  /*3bd0*/  ISETP.GT.AND P3, PT, R0.reuse, 0x8, P3 ;  /* 0x000000080000780c */ /* 0x040fe20001f64270 */
[----:B------:R1:W-:Y:S01]  /*3be0*/  @P0 STG.E desc[UR36][R6.64+0x20], R9 ;  /* 0x0000200906000986 */ /* 0x0003e2000c101924 */
[----:B------:R-:W-:Y:S01]  /*3bf0*/  ISETP.GT.AND P0, PT, R0, 0x8, P5 ;  /* 0x000000080000780c */ /* 0x000fe20002f04270 */
[-C--:B0-----:R-:W-:Y:S01]  /*3c00*/  FMUL R13, R54, R58.reuse ;  /* 0x0000003a360d7220 */ /* 0x081fe20000400000 */
[-C--:B--2---:R-:W-:Y:S01]  /*3c10*/  FMUL R11, R32, R58.reuse ;  /* 0x0000003a200b7220 */ /* 0x084fe20000400000 */
[C---:B------:R-:W-:Y:S01]  /*3c20*/  ISETP.GT.AND P5, PT, R3.reuse, 0x18, PT ;  /* 0x000000180300780c */ /* 0x040fe20003fa4270 */
[----:B------:R-:W-:Y:S01]  /*3c30*/  @P4 STG.E desc[UR36][R6.64+0x24], R31 ;  /* 0x0000241f06004986 */ /* 0x000fe2000c101924 */
[----:B------:R-:W-:Y:S01]  /*3c40*/  ISETP.GT.AND P4, PT, R3, 0x19, PT ;  /* 0x000000190300780c */ /* 0x000fe20003f84270 */
[----:B------:R-:W-:-:S02]  /*3c50*/  FMUL R55, R55, R58 ;  /* 0x0000003a37377220 */ /* 0x000fc40000400000 */
[----:B------:R0:W-:Y:S01]  /*3c60*/  @P2 STG.E desc[UR36][R4.64+0x40], R11 ;  /* 0x0000400b04002986 */ /* 0x0001e2000c101924 */
[----:B------:R-:W-:Y:S01]  /*3c70*/  ISETP.GT.AND P2, PT, R0, RZ, P5 ;  /* 0x000000ff0000720c */ /* 0x000fe20002f44270 */
[-C--:B-1----:R-:W-:Y:S02]  /*3c80*/  FMUL R9, R34, R58.reuse ;  /* 0x0000003a22097220 */ /* 0x082fe40000400000 */
[----:B------:R-:W-:Y:S01]  /*3c90*/  @P1 STG.E desc[UR36][R4.64+0x44], R33 ;  /* 0x0000442104001986 */ /* 0x000fe2000c101924 */
[C---:B------:R-:W-:Y:S02]  /*3ca0*/  ISETP.GT.AND P1, PT, R0.reuse, RZ, P4 ;  /* 0x000000ff0000720c */ /* 0x040fe40002724270 */
[C---:B------:R-:W-:Y:S01]  /*3cb0*/  ISETP.GT.AND P4, PT, R0.reuse, 0x8, P4 ;  /* 0x000000080000780c */ /* 0x040fe20002784270 */
[----:B------:R1:W-:Y:S01]  /*3cc0*/  @P0 STG.E desc[UR36][R6.64+0x40], R9 ;  /* 0x0000400906000986 */ /* 0x0003e2000c101924 */
[----:B------:R-:W-:Y:S02]  /*3cd0*/  ISETP.GT.AND P0, PT, R0, 0x8, P5 ;  /* 0x000000080000780c */ /* 0x000fe40002f04270 */
[----:B------:R-:W-:Y:S01]  /*3ce0*/  ISETP.GT.AND P5, PT, R3, 0x20, PT ;  /* 0x000000200300780c */ /* 0x000fe20003fa4270 */
[----:B0-----:R-:W-:Y:S01]  /*3cf0*/  FMUL R11, R36, R58 ;  /* 0x0000003a240b7220 */ /* 0x001fe20000400000 */
[----:B------:R-:W-:Y:S02]  /*3d00*/  @P3 STG.E desc[UR36][R6.64+0x44], R35 ;  /* 0x0000442306003986 */ /* 0x000fe4000c101924 */
[----:B------:R-:W-:-:S02]  /*3d10*/  ISETP.GT.AND P3, PT, R0, RZ, P5 ;  /* 0x000000ff0000720c */ /* 0x000fc40002f64270 */
[----:B------:R0:W-:Y:S01]  /*3d20*/  @P2 STG.E desc[UR36][R4.64+0x60], R11 ;  /* 0x0000600b04002986 */ /* 0x0001e2000c101924 */
[----:B------:R-:W-:Y:S01]  /*3d30*/  ISETP.GT.AND P2, PT, R3, 0x21, PT ;  /* 0x000000210300780c */ /* 0x000fe20003f44270 */
[-C--:B-1----:R-:W-:Y:S02]  /*3d40*/  FMUL R9, R38, R58.reuse ;  /* 0x0000003a26097220 */ /* 0x082fe40000400000 */
[----:B------:R-:W-:Y:S01]  /*3d50*/  @P1 STG.E desc[UR36][R4.64+0x64], R37 ;  /* 0x0000642504001986 */ /* 0x000fe2000c101924 */
[C---:B------:R-:W-:Y:S02]  /*3d60*/  ISETP.GT.AND P1, PT, R0.reuse, RZ, P2 ;  /* 0x000000ff0000720c */ /* 0x040fe40001724270 */
[C---:B------:R-:W-:Y:S01]  /*3d70*/  ISETP.GT.AND P2, PT, R0.reuse, 0x8, P2 ;  /* 0x000000080000780c */ /* 0x040fe20001744270 */
[----:B------:R1:W-:Y:S01]  /*3d80*/  @P0 STG.E desc[UR36][R6.64+0x60], R9 ;  /* 0x0000600906000986 */ /* 0x0003e2000c101924 */
[----:B------:R-:W-:Y:S01]  /*3d90*/  ISETP.GT.AND P0, PT, R0, 0x8, P5 ;  /* 0x000000080000780c */ /* 0x000fe20002f04270 */
[----:B0-----:R-:W-:-:S02]  /*3da0*/  FMUL R11, R40, R58 ;  /* 0x0000003a280b7220 */ /* 0x001fc40000400000 */
[----:B------:R-:W-:Y:S04]  /*3db0*/  @P4 STG.E desc[UR36][R6.64+0x64], R39 ;  /* 0x0000642706004986 */ /* 0x000fe8000c101924 */
[----:B------:R0:W-:Y:S01]  /*3dc0*/  @P3 STG.E desc[UR36][R4.64+0x80], R11 ;  /* 0x0000800b04003986 */ /* 0x0001e2000c101924 */
[C---:B------:R-:W-:Y:S01]  /*3dd0*/  ISETP.GT.AND P3, PT, R3.reuse, 0x28, PT ;  /* 0x000000280300780c */ /* 0x040fe20003f64270 */
[----:B-1----:R-:W-:Y:S02]  /*3de0*/  FMUL R9, R42, R58 ;  /* 0x0000003a2a097220 */ /* 0x002fe40000400000 */
[----:B------:R-:W-:Y:S01]  /*3df0*/  @P1 STG.E desc[UR36][R4.64+0x84], R41 ;  /* 0x0000842904001986 */ /* 0x000fe2000c101924 */
[----:B------:R-:W-:Y:S02]  /*3e00*/  ISETP.GT.AND P5, PT, R0, RZ, P3 ;  /* 0x000000ff0000720c */ /* 0x000fe40001fa4270 */
[C---:B------:R-:W-:Y:S01]  /*3e10*/  ISETP.GT.AND P1, PT, R3.reuse, 0x29, PT ;  /* 0x000000290300780c */ /* 0x040fe20003f24270 */
[----:B------:R1:W-:Y:S01]  /*3e20*/  @P0 STG.E desc[UR36][R6.64+0x80], R9 ;  /* 0x0000800906000986 */ /* 0x0003e2000c101924 */
[----:B------:R-:W-:-:S02]  /*3e30*/  ISETP.GT.AND P0, PT, R3, 0x30, PT ;  /* 0x000000300300780c */ /* 0x000fc40003f04270 */
[----:B------:R-:W-:Y:S01]  /*3e40*/  ISETP.GT.AND P4, PT, R0, RZ, P1 ;  /* 0x000000ff0000720c */ /* 0x000fe20000f84270 */
[-C--:B0-----:R-:W-:Y:S01]  /*3e50*/  FMUL R11, R44, R58.reuse ;  /* 0x0000003a2c0b7220 */ /* 0x081fe20000400000 */
[C---:B------:R-:W-:Y:S01]  /*3e60*/  ISETP.GT.AND P3, PT, R0.reuse, 0x8, P3 ;  /* 0x000000080000780c */ /* 0x040fe20001f64270 */
[----:B------:R-:W-:Y:S01]  /*3e70*/  @P2 STG.E desc[UR36][R6.64+0x84], R43 ;  /* 0x0000842b06002986 */ /* 0x000fe2000c101924 */
[C---:B------:R-:W-:Y:S02]  /*3e80*/  ISETP.GT.AND P1, PT, R0.reuse, 0x8, P1 ;  /* 0x000000080000780c */ /* 0x040fe40000f24270 */
[----:B------:R-:W-:Y:S01]  /*3e90*/  ISETP.GT.AND P2, PT, R3, 0x31, PT ;  /* 0x000000310300780c */ /* 0x000fe20003f44270 */
[----:B------:R0:W-:Y:S01]  /*3ea0*/  @P5 STG.E desc[UR36][R4.64+0xa0], R11 ;  /* 0x0000a00b04005986 */ /* 0x0001e2000c101924 */
[----:B------:R-:W-:Y:S01]  /*3eb0*/  ISETP.GT.AND P5, PT, R0, RZ, P0 ;  /* 0x000000ff0000720c */ /* 0x000fe200007a4270 */
[----:B-1----:R-:W-:Y:S01]  /*3ec0*/  FMUL R9, R46, R58 ;  /* 0x0000003a2e097220 */ /* 0x002fe20000400000 */
[----:B------:R-:W-:-:S03]  /*3ed0*/  ISETP.GT.AND P0, PT, R0, 0x8, P0 ;  /* 0x000000080000780c */ /* 0x000fc60000704270 */
[----:B------:R-:W-:Y:S01]  /*3ee0*/  @P4 STG.E desc[UR36][R4.64+0xa4], R45 ;  /* 0x0000a42d04004986 */ /* 0x000fe2000c101924 */
[C---:B------:R-:W-:Y:S02]  /*3ef0*/  ISETP.GT.AND P4, PT, R0.reuse, RZ, P2 ;  /* 0x000000ff0000720c */ /* 0x040fe40001784270 */
[----:B------:R-:W-:Y:S01]  /*3f00*/  ISETP.GT.AND P2, PT, R0, 0x8, P2 ;  /* 0x000000080000780c */ /* 0x000fe20001744270 */
[----:B------:R1:W-:Y:S01]  /*3f10*/  @P3 STG.E desc[UR36][R6.64+0xa0], R9 ;  /* 0x0000a00906003986 */ /* 0x0003e2000c101924 */
[C---:B------:R-:W-:Y:S01]  /*3f20*/  ISETP.GT.AND P3, PT, R3.reuse, 0x39, PT ;  /* 0x000000390300780c */ /* 0x040fe20003f64270 */
[----:B0-----:R-:W-:Y:S02]  /*3f30*/  FMUL R11, R48, R58 ;  /* 0x0000003a300b7220 */ /* 0x001fe40000400000 */
[----:B------:R-:W-:Y:S01]  /*3f40*/  @P1 STG.E desc[UR36][R6.64+0xa4], R47 ;  /* 0x0000a42f06001986 */ /* 0x000fe2000c101924 */
[----:B------:R-:W-:Y:S01]  /*3f50*/  ISETP.GT.AND P1, PT, R3, 0x38, PT ;  /* 0x000000380300780c */ /* 0x000fe20003f24270 */
[----:B------:R-:W-:-:S02]  /*3f60*/  @P5 IMAD.MOV.U32 R2, RZ, RZ, R4 ;  /* 0x000000ffff025224 */ /* 0x000fc400078e0004 */
[----:B------:R-:W-:Y:S02]  /*3f70*/  @P5 IMAD.MOV.U32 R3, RZ, RZ, R5 ;  /* 0x000000ffff035224 */ /* 0x000fe400078e0005 */
[----:B-1----:R-:W-:-:S03]  /*3f80*/  FMUL R9, R50, R58 ;  /* 0x0000003a32097220 */ /* 0x002fc60000400000 */
[----:B------:R0:W-:Y:S01]  /*3f90*/  @P5 STG.E desc[UR36][R2.64+0xc0], R11 ;  /* 0x0000c00b02005986 */ /* 0x0001e2000c101924 */
[C---:B------:R-:W-:Y:S02]  /*3fa0*/  ISETP.GT.AND P5, PT, R0.reuse, RZ, P3 ;  /* 0x000000ff0000720c */ /* 0x040fe40001fa4270 */
[----:B------:R-:W-:Y:S01]  /*3fb0*/  ISETP.GT.AND P3, PT, R0, 0x8, P3 ;  /* 0x000000080000780c */ /* 0x000fe20001f64270 */
[----:B0-----:R-:W-:Y:S02]  /*3fc0*/  @P4 IMAD.MOV.U32 R2, RZ, RZ, R4 ;  /* 0x000000ffff024224 */ /* 0x001fe400078e0004 */
[----:B------:R-:W-:Y:S01]  /*3fd0*/  FMUL R11, R52, R58 ;  /* 0x0000003a340b7220 */ /* 0x000fe20000400000 */
[----:B------:R-:W-:-:S05]  /*3fe0*/  @P4 IMAD.MOV.U32 R3, RZ, RZ, R5 ;  /* 0x000000ffff034224 */ /* 0x000fca00078e0005 */
[----:B------:R0:W-:Y:S01]  /*3ff0*/  @P4 STG.E desc[UR36][R2.64+0xc4], R49 ;  /* 0x0000c43102004986 */ /* 0x0001e2000c101924 */
[C---:B------:R-:W-:Y:S02]  /*4000*/  ISETP.GT.AND P4, PT, R0.reuse, RZ, P1 ;  /* 0x000000ff0000720c */ /* 0x040fe40000f84270 */
[----:B------:R-:W-:Y:S01]  /*4010*/  ISETP.GT.AND P1, PT, R0, 0x8, P1 ;  /* 0x000000080000780c */ /* 0x000fe20000f24270 */
[----:B0-----:R-:W-:Y:S02]  /*4020*/  @P0 IMAD.MOV.U32 R2, RZ, RZ, R6 ;  /* 0x000000ffff020224 */ /* 0x001fe400078e0006 */
[----:B------:R-:W-:-:S05]  /*4030*/  @P0 IMAD.MOV.U32 R3, RZ, RZ, R7 ;  /* 0x000000ffff030224 */ /* 0x000fca00078e0007 */
[----:B------:R0:W-:Y:S02]  /*4040*/  @P0 STG.E desc[UR36][R2.64+0xc0], R9 ;  /* 0x0000c00902000986 */ /* 0x0001e4000c101924 */
[----:B0-----:R-:W-:Y:S02]  /*4050*/  @P2 IMAD.MOV.U32 R2, RZ, RZ, R6 ;  /* 0x000000ffff022224 */ /* 0x001fe400078e0006 */
[----:B------:R-:W-:-:S05]  /*4060*/  @P2 IMAD.MOV.U32 R3, RZ, RZ, R7 ;  /* 0x000000ffff032224 */ /* 0x000fca00078e0007 */
[----:B------:R0:W-:Y:S02]  /*4070*/  @P2 STG.E desc[UR36][R2.64+0xc4], R51 ;  /* 0x0000c43302002986 */ /* 0x0001e4000c101924 */
[----:B0-----:R-:W-:Y:S02]  /*4080*/  @P4 IMAD.MOV.U32 R2, RZ, RZ, R4 ;  /* 0x000000ffff024224 */ /* 0x001fe400078e0004 */
[----:B------:R-:W-:-:S05]  /*4090*/  @P4 IMAD.MOV.U32 R3, RZ, RZ, R5 ;  /* 0x000000ffff034224 */ /* 0x000fca00078e0005 */
[----:B------:R0:W-:Y:S04]  /*40a0*/  @P4 STG.E desc[UR36][R2.64+0xe0], R11 ;  /* 0x0000e00b02004986 */ /* 0x0001e8000c101924 */
[----:B------:R1:W-:Y:S01]  /*40b0*/  @P5 STG.E desc[UR36][R4.64+0xe4], R53 ;  /* 0x0000e43504005986 */ /* 0x0003e2000c101924 */
[----:B0-----:R-:W-:Y:S02]  /*40c0*/  @P1 IMAD.MOV.U32 R2, RZ, RZ, R6 ;  /* 0x000000ffff021224 */ /* 0x001fe400078e0006 */
[----:B------:R-:W-:-:S05]  /*40d0*/  @P1 IMAD.MOV.U32 R3, RZ, RZ, R7 ;  /* 0x000000ffff031224 */ /* 0x000fca00078e0007 */
[----:B------:R1:W-:Y:S04]  /*40e0*/  @P1 STG.E desc[UR36][R2.64+0xe0], R13 ;  /* 0x0000e00d02001986 */ /* 0x0003e8000c101924 */
[----:B------:R1:W-:Y:S02]  /*40f0*/  @P3 STG.E desc[UR36][R6.64+0xe4], R55 ;  /* 0x0000e43706003986 */ /* 0x0003e4000c101924 */
.L_x_101:
[----:B------:R-:W-:Y:S05]  /*4100*/  BSYNC B0 ;  /* 0x0000000000007941 */ /* 0x000fea0003800000 */
.L_x_39:
[----:B-1----:R-:W2:Y:S01]  /*4110*/  LDL.64 R2, [R1] ;  /* 0x0000000001027983 */ /* 0x002ea20000100a00 */
[----:B------:R-:W-:Y:S01]  /*4120*/  ULDC.64 UR4, c[0x0][0x650] ;  /* 0x0001940000047ab9 */ /* 0x000fe20000000a00 */
[----:B------:R1:W-:Y:S01]  /*4130*/  SYNCS.ARRIVE.TRANS64.A1T0 RZ, [R66+UR47], RZ ;  /* 0x000000ff42ff79a7 */ /* 0x0003e2000810002f */
[----:B------:R-:W-:Y:S01]  /*4140*/  PRMT R0, RZ, 0x7610, R0 ;  /* 0x00007610ff007816 */ /* 0x000fe20000000000 */
[----:B------:R-:W-:Y:S02]  /*4150*/  IMAD.MOV.U32 R19, RZ, RZ, -0x1 ;  /* 0xffffffffff137424 */ /* 0x000fe400078e00ff */
[----:B------:R-:W-:Y:S01]  /*4160*/  IMAD.MOV.U32 R22, RZ, RZ, -0x1 ;  /* 0xffffffffff167424 */ /* 0x000fe200078e00ff */
[----:B--2---:R-:W-:-:S04]  /*4170*/  LEA R18, P0, R2, R18, 0x1 ;  /* 0x0000001202127211 */ /* 0x004fc800078008ff */
[----:B------:R-:W-:Y:S01]  /*4180*/  LEA.HI.X R17, R2, R17, R23, 0x1, P0 ;  /* 0x0000001102117211 */ /* 0x000fe200000f0c17 */
[----:B------:R-:W-:Y:S01]  /*4190*/  IMAD.MOV.U32 R2, RZ, RZ, -0x1 ;  /* 0xffffffffff027424 */ /* 0x000fe200078e00ff */
[----:B------:R-:W-:-:S04]  /*41a0*/  ISETP.GE.U32.AND P0, PT, R18, UR4, PT ;  /* 0x0000000412007c0c */ /* 0x000fc8000bf06070 */
[----:B------:R-:W-:-:S13]  /*41b0*/  ISETP.GE.U32.AND.EX P0, PT, R17, UR5, PT, P0 ;  /* 0x0000000511007c0c */ /* 0x000fda000bf06100 */
[----:B-1----:R-:W-:Y:S05]  /*41c0*/  @P0 BRA `(.L_x_102) ;  /* 0x0000000400700947 */ /* 0x002fea0003800000 */
[----:B0--3--:R-:W0:Y:S01]  /*41d0*/  S2R R10, SR_CTAID.X ;  /* 0x00000000000a7919 */ /* 0x009e220000002500 */
[----:B----4-:R-:W1:Y:S01]  /*41e0*/  LDC.64 R8, c[0x0][0x628] ;  /* 0x00018a00ff087b82 */ /* 0x010e620000000a00 */
[----:B------:R-:W-:Y:S01]  /*41f0*/  ULDC UR4, c[0x0][0x150] ;  /* 0x0000540000047ab9 */ /* 0x000fe20000000800 */
[----:B------:R-:W-:Y:S01]  /*4200*/  IMAD.MOV.U32 R6, RZ, RZ, R18 ;  /* 0x000000ffff067224 */ /* 0x000fe200078e0012 */
[----:B------:R-:W2:Y:S01]  /*4210*/  S2R R20, SR_CTAID.Y ;  /* 0x0000000000147919 */ /* 0x000ea20000002600 */
[----:B------:R-:W-:-:S04]  /*4220*/  IMAD.MOV.U32 R7, RZ, RZ, R17 ;  /* 0x000000ffff077224 */ /* 0x000fc800078e0011 */
[----:B------:R-:W3:Y:S08]  /*4230*/  LDC R15, c[0x0][0x144] ;  /* 0x00005100ff0f7b82 */ /* 0x000ef00000000800 */
[----:B------:R-:W4:Y:S08]  /*4240*/  LDC R0, c[0x0][0x630] ;  /* 0x00018c00ff007b82 */ /* 0x000f300000000800 */
[----:B------:R-:W2:Y:S01]  /*4250*/  LDC.64 R12, c[0x0][0x620] ;  /* 0x00018800ff0c7b82 */ /* 0x000ea20000000a00 */
[----:B-1----:R-:W-:-:S04]  /*4260*/  ISETP.NE.U32.AND P0, PT, R8, RZ, PT ;  /* 0x000000ff0800720c */ /* 0x002fc80003f05070 */
[----:B------:R-:W-:Y:S02]  /*4270*/  ISETP.NE.AND.EX P0, PT, R9, RZ, PT, P0 ;  /* 0x000000ff0900720c */ /* 0x000fe40003f05300 */
[----:B0-----:R-:W-:-:S05]  /*4280*/  I2FP.F32.U32 R2, R10 ;  /* 0x0000000a00027245 */ /* 0x001fca0000201000 */
[----:B------:R-:W-:-:S04]  /*4290*/  FMUL R2, R2, UR4 ;  /* 0x0000000402027c20 */ /* 0x000fc80008400000 */
[----:B------:R0:W1:Y:S02]  /*42a0*/  F2I.U32.TRUNC.NTZ R14, R2 ;  /* 0x00000002000e7305 */ /* 0x000064000020f000 */
[----:B---34-:R-:W-:Y:S05]  /*42b0*/  @!P0 BRA `(.L_x_103) ;  /* 0x0000000000288947 */ /* 0x018fea0003800000 */
[----:B------:R-:W3:Y:S02]  /*42c0*/  LDC R3, c[0x0][0x634] ;  /* 0x00018d00ff037b82 */ /* 0x000ee40000000800 */
[----:B---3--:R-:W-:-:S05]  /*42d0*/  IADD3 R7, P0, R18, R3, RZ ;  /* 0x0000000312077210 */ /* 0x008fca0007f1e0ff */
[----:B------:R-:W-:-:S04]  /*42e0*/  IMAD.X R11, RZ, RZ, R17, P0 ;  /* 0x000000ffff0b7224 */ /* 0x000fc800000e0611 */
[----:B0-----:R-:W-:-:S04]  /*42f0*/  IMAD.WIDE.U32 R2, R11, R8, RZ ;  /* 0x000000080b027225 */ /* 0x001fc800078e00ff */
[----:B------:R-:W-:-:S04]  /*4300*/  IMAD.WIDE.U32 R4, P0, R7, R9, R2 ;  /* 0x0000000907047225 */ /* 0x000fc80007800002 */
[----:B------:R-:W-:-:S04]  /*4310*/  IMAD.WIDE.U32 R2, R7, R8, RZ ;  /* 0x0000000807027225 */ /* 0x000fc800078e00ff */
[----:B------:R-:W-:Y:S01]  /*4320*/  IMAD.X R7, RZ, RZ, RZ, P0 ;  /* 0x000000ffff077224 */ /* 0x000fe200000e06ff */
[----:B------:R-:W-:Y:S01]  /*4330*/  IADD3 RZ, P0, R3, R4, RZ ;  /* 0x0000000403ff7210 */ /* 0x000fe20007f1e0ff */
[----:B------:R-:W-:-:S04]  /*4340*/  IMAD.MOV.U32 R6, RZ, RZ, R5 ;  /* 0x000000ffff067224 */ /* 0x000fc800078e0005 */
[----:B------:R-:W-:-:S08]  /*4350*/  IMAD.WIDE.U32.X R6, R11, R9, R6, P0 ;  /* 0x000000090b067225 */ /* 0x000fd000000e0406 */
.L_x_103:
[----:B------:R-:W3:Y:S01]  /*4360*/  LDC.64 R26, c[0x0][0x640] ;  /* 0x00019000ff1a7b82 */ /* 0x000ee20000000a00 */
[-C--:B------:R-:W-:Y:S01]  /*4370*/  SHF.R.U64 R11, R6, R0.reuse, R7 ;  /* 0x00000000060b7219 */ /* 0x080fe20000001207 */
[----:B------:R-:W-:Y:S01]  /*4380*/  IMAD.MOV.U32 R19, RZ, RZ, R17 ;  /* 0x000000ffff137224 */ /* 0x000fe200078e0011 */
[----:B------:R-:W-:Y:S01]  /*4390*/  SHF.R.U32.HI R0, RZ, R0, R7 ;  /* 0x00000000ff007219 */ /* 0x000fe20000011607 */
[----:B-1----:R-:W-:Y:S01]  /*43a0*/  IMAD.MOV R14, RZ, RZ, -R14 ;  /* 0x000000ffff0e7224 */ /* 0x002fe200078e0a0e */
[----:B------:R-:W-:Y:S01]  /*43b0*/  IADD3 R5, P0, RZ, -R11, RZ ;  /* 0x8000000bff057210 */ /* 0x000fe20007f1e0ff */
[----:B------:R-:W-:Y:S01]  /*43c0*/  ULDC UR4, c[0x0][0x154] ;  /* 0x0000550000047ab9 */ /* 0x000fe20000000800 */
[----:B------:R-:W-:Y:S01]  /*43d0*/  IMAD.MOV.U32 R7, RZ, RZ, 0x1 ;  /* 0x00000001ff077424 */ /* 0x000fe200078e00ff */
[----:B------:R-:W1:Y:S01]  /*43e0*/  LDC R4, c[0x0][0x618] ;  /* 0x00018600ff047b82 */ /* 0x000e620000000800 */
[----:B------:R-:W-:Y:S02]  /*43f0*/  IMAD R22, R15, R14, R10 ;  /* 0x0000000e0f167224 */ /* 0x000fe400078e020a */
[----:B------:R-:W-:-:S04]  /*4400*/  IMAD.X R3, RZ, RZ, ~R0, P0 ;  /* 0x000000ffff037224 */ /* 0x000fc800000e0e00 */
[-C--:B--2---:R-:W-:Y:S01]  /*4410*/  IMAD R0, R3, R12.reuse, RZ ;  /* 0x0000000c03007224 */ /* 0x084fe200078e02ff */
[----:B------:R-:W2:Y:S01]  /*4420*/  LDC R6, c[0x0][0x608] ;  /* 0x00018200ff067b82 */ /* 0x000ea20000000800 */
[----:B0-----:R-:W-:-:S04]  /*4430*/  IMAD.WIDE.U32 R2, R5, R12, R18 ;  /* 0x0000000c05027225 */ /* 0x001fc800078e0012 */
[----:B------:R-:W-:Y:S01]  /*4440*/  IMAD R5, R5, R13, R0 ;  /* 0x0000000d05057224 */ /* 0x000fe200078e0200 */
[----:B------:R-:W-:Y:S02]  /*4450*/  I2FP.F32.U32 R0, R20 ;  /* 0x0000001400007245 */ /* 0x000fe40000201000 */
[----:B------:R-:W0:Y:S01]  /*4460*/  LDC R24, c[0x0][0x658] ;  /* 0x00019600ff187b82 */ /* 0x000e220000000800 */
[----:B------:R-:W-:Y:S01]  /*4470*/  IMAD.IADD R3, R3, 0x1, R5 ;  /* 0x0000000103037824 */ /* 0x000fe200078e0205 */
[----:B---3--:R-:W-:Y:S01]  /*4480*/  ISETP.NE.U32.AND P0, PT, R26, RZ, PT ;  /* 0x000000ff1a00720c */ /* 0x008fe20003f05070 */
[----:B------:R-:W-:Y:S01]  /*4490*/  FMUL R0, R0, UR4 ;  /* 0x0000000400007c20 */ /* 0x000fe20008400000 */
[----:B------:R-:W-:Y:S02]  /*44a0*/  IMAD.MOV.U32 R5, RZ, RZ, -0x1 ;  /* 0xffffffffff057424 */ /* 0x000fe400078e00ff */
[----:B------:R-:W-:Y:S01]  /*44b0*/  ISETP.NE.AND.EX P0, PT, R27, RZ, PT, P0 ;  /* 0x000000ff1b00720c */ /* 0x000fe20003f05300 */
[----:B------:R3:W4:Y:S01]  /*44c0*/  F2I.U32.TRUNC.NTZ R12, R0 ;  /* 0x00000000000c7305 */ /* 0x000722000020f000 */
[----:B------:R-:W3:Y:S01]  /*44d0*/  LDC R15, c[0x0][0x148] ;  /* 0x00005200ff0f7b82 */ /* 0x000ee20000000800 */
[----:B-1----:R-:W-:-:S02]  /*44e0*/  SHF.R.U64 R10, R2, R4, R3 ;  /* 0x00000004020a7219 */ /* 0x002fc40000001203 */
[----:B------:R-:W-:-:S05]  /*44f0*/  SHF.R.U32.HI R3, RZ, R4, R3 ;  /* 0x00000004ff037219 */ /* 0x000fca0000011603 */
[----:B------:R-:W1:Y:S01]  /*4500*/  LDC R14, c[0x0][0x600] ;  /* 0x00018000ff0e7b82 */ /* 0x000e620000000800 */
[-CC-:B--2---:R-:W-:Y:S02]  /*4510*/  SHF.R.U64 R8, R10, R6.reuse, R3.reuse ;  /* 0x000000060a087219 */ /* 0x184fe40000001203 */
[----:B------:R-:W-:-:S05]  /*4520*/  SHF.R.U32.HI R3, RZ, R6, R3 ;  /* 0x00000006ff037219 */ /* 0x000fca0000011603 */
[----:B------:R-:W2:Y:S01]  /*4530*/  LDC R21, c[0x0][0x648] ;  /* 0x00019200ff157b82 */ /* 0x000ea20000000800 */
[-CC-:B0-----:R-:W-:Y:S02]  /*4540*/  SHF.R.U64 R13, R8, R24.reuse, R3.reuse ;  /* 0x00000018080d7219 */ /* 0x181fe40000001203 */
[-C--:B------:R-:W-:Y:S02]  /*4550*/  SHF.L.U32 R5, R5, R24.reuse, RZ ;  /* 0x0000001805057219 */ /* 0x080fe400000006ff */
[-C--:B------:R-:W-:Y:S01]  /*4560*/  SHF.R.U32.HI R3, RZ, R24.reuse, R3 ;  /* 0x00000018ff037219 */ /* 0x080fe20000011603 */
[----:B------:R-:W-:Y:S01]  /*4570*/  IMAD.MOV.U32 R2, RZ, RZ, R13 ;  /* 0x000000ffff027224 */ /* 0x000fe200078e000d */
[----:B------:R-:W-:Y:S01]  /*4580*/  SHF.L.U32 R24, R7, R24, RZ ;  /* 0x0000001807187219 */ /* 0x000fe200000006ff */
[----:B------:R-:W0:Y:S01]  /*4590*/  LDC R25, c[0x0][0x638] ;  /* 0x00018e00ff197b82 */ /* 0x000e220000000800 */
[----:B------:R-:W-:-:S07]  /*45a0*/  LOP3.LUT R19, RZ, R5, RZ, 0x33, !PT ;  /* 0x00000005ff137212 */ /* 0x000fce00078e33ff */
[----:B------:R-:W0:Y:S01]  /*45b0*/  LDC R28, c[0x0][0x610] ;  /* 0x00018400ff1c7b82 */ /* 0x000e220000000800 */
[----:B----4-:R-:W-:Y:S05]  /*45c0*/  @!P0 BRA `(.L_x_104) ;  /* 0x0000000000288947 */ /* 0x010fea0003800000 */
[----:B---3--:R-:W3:Y:S02]  /*45d0*/  LDC R0, c[0x0][0x64c] ;  /* 0x00019300ff007b82 */ /* 0x008ee40000000800 */
[----:B---3--:R-:W-:-:S05]  /*45e0*/  IADD3 R7, P0, R13, R0, RZ ;  /* 0x000000000d077210 */ /* 0x008fca0007f1e0ff */
        /* <DEDUP_REMOVED lines=8> */
.L_x_104:
[----:B------:R-:W4:Y:S01]  /*4670*/  LDC R4, c[0x0][0x65c] ;  /* 0x00019700ff047b82 */ /* 0x000f220000000800 */
[----:B--23--:R-:W-:Y:S01]  /*4680*/  SHF.R.U64 R0, R2, R21, R3 ;  /* 0x0000001502007219 */ /* 0x00cfe20000001203 */
[----:B-1----:R-:W-:Y:S01]  /*4690*/  VIADD R3, R14, 0xffffffff ;  /* 0xffffffff0e037836 */ /* 0x002fe20000000000 */
[----:B------:R-:W-:Y:S01]  /*46a0*/  LOP3.LUT R19, R8, R19, RZ, 0xc0, !PT ;  /* 0x0000001308137212 */ /* 0x000fe200078ec0ff */
[----:B------:R-:W-:Y:S02]  /*46b0*/  IMAD.MOV R12, RZ, RZ, -R12 ;  /* 0x000000ffff0c7224 */ /* 0x000fe400078e0a0c */
[----:B------:R-:W-:Y:S01]  /*46c0*/  IMAD.MOV R2, RZ, RZ, -R0 ;  /* 0x000000ffff027224 */ /* 0x000fe200078e0a00 */
[----:B------:R-:W-:Y:S01]  /*46d0*/  LOP3.LUT R3, R10, R3, RZ, 0xc0, !PT ;  /* 0x000000030a037212 */ /* 0x000fe200078ec0ff */
[----:B------:R-:W-:Y:S02]  /*46e0*/  IMAD R19, R24, R0, R19 ;  /* 0x0000000018137224 */ /* 0x000fe400078e0213 */
[----:B0-----:R-:W-:-:S04]  /*46f0*/  IMAD R0, R2, R25, R13 ;  /* 0x0000001902007224 */ /* 0x001fc800078e020d */
[----:B------:R-:W-:Y:S01]  /*4700*/  IMAD R2, R0, R14, R3 ;  /* 0x0000000e00027224 */ /* 0x000fe200078e0203 */
[----:B----4-:R-:W-:Y:S01]  /*4710*/  ISETP.NE.AND P0, PT, R4, 0x1, PT ;  /* 0x000000010400780c */ /* 0x010fe20003f05270 */
[----:B------:R-:W-:-:S05]  /*4720*/  IMAD.MOV.U32 R4, RZ, RZ, 0x1 ;  /* 0x00000001ff047424 */ /* 0x000fca00078e00ff */
[----:B------:R-:W-:-:S07]  /*4730*/  PRMT R0, R4, 0x7610, R0 ;  /* 0x0000761004007816 */ /* 0x000fce0000000000 */
[----:B------:R-:W-:-:S04]  /*4740*/  @P0 IMAD R22, R15, R12, R20 ;  /* 0x0000000c0f160224 */ /* 0x000fc800078e0214 */
[----:B------:R-:W-:-:S05]  /*4750*/  IMAD R19, R19, R28, R22 ;  /* 0x0000001c13137224 */ /* 0x000fca00078e0216 */
[----:B------:R-:W-:Y:S02]  /*4760*/  SEL R22, R2, R19, !P0 ;  /* 0x0000001302167207 */ /* 0x000fe40004000000 */
[----:B------:R-:W-:Y:S01]  /*4770*/  SEL R19, R19, R2, !P0 ;  /* 0x0000000213137207 */ /* 0x000fe20004000000 */
[----:B------:R-:W-:-:S07]  /*4780*/  IMAD.MOV.U32 R2, RZ, RZ, R11 ;  /* 0x000000ffff027224 */ /* 0x000fce00078e000b */
.L_x_102:
[----:B------:R-:W-:Y:S02]  /*4790*/  LOP3.LUT P0, RZ, R0, 0xff, RZ, 0xc0, !PT ;  /* 0x000000ff00ff7812 */ /* 0x000fe4000780c0ff */
[----:B------:R-:W-:-:S11]  /*47a0*/  LOP3.LUT R75, R75, 0x1, RZ, 0x3c, !PT ;  /* 0x000000014b4b7812 */ /* 0x000fd600078e3cff */
[----:B------:R-:W-:Y:S05]  /*47b0*/  @P0 BRA `(.L_x_105) ;  /* 0xffffffd000340947 */ /* 0x000fea000383ffff */
[----:B------:R-:W-:Y:S05]  /*47c0*/  EXIT ;  /* 0x000000000000794d */ /* 0x000fea0003800000 */
.L_x_18:
[----:B------:R-:W-:-:S08]  /*47d0*/  ISETP.NE.AND P0, PT, R5, RZ, PT ;  /* 0x000000ff0500720c */ /* 0x000fd00003f05270 */
[----:B0-----:R-:W0:-:S00]  /*47e0*/  USETMAXREG.DEALLOC.CTAPOOL 0x28 ;  /* 0x00000028000079c8 */ /* 0x001e0000080e0500 */
[----:B------:R-:W-:Y:S05]  /*47f0*/  @P0 EXIT ;  /* 0x000000000000094d */ /* 0x000fea0003800000 */
[----:B0-----:R-:W-:Y:S01]  /*4800*/  LOP3.LUT P0, RZ, R8, 0xff, RZ, 0xc0, !PT ;  /* 0x000000ff08ff7812 */ /* 0x001fe2000780c0ff */
[----:B------:R-:W-:Y:S02]  /*4810*/  IMAD.MOV.U32 R0, RZ, RZ, 0x1 ;  /* 0x00000001ff007424 */ /* 0x000fe400078e00ff */
[----:B------:R-:W-:-:S10]  /*4820*/  IMAD.MOV.U32 R7, RZ, RZ, RZ ;  /* 0x000000ffff077224 */ /* 0x000fd400078e00ff */
[----:B------:R-:W-:Y:S05]  /*4830*/  @!P0 BRA `(.L_x_106) ;  /* 0x0000000c007c8947 */ /* 0x000fea0003800000 */
[----:B------:R-:W0:Y:S01]  /*4840*/  S2UR UR9, SR_CgaCtaId ;  /* 0x00000000000979c3 */ /* 0x000e220000008800 */
[----:B------:R-:W-:Y:S01]  /*4850*/  UMOV UR10, 0x1 ;  /* 0x00000001000a7882 */ /* 0x000fe20000000000 */
[----:B------:R-:W-:Y:S01]  /*4860*/  LOP3.LUT P0, RZ, R4, 0x1f, RZ, 0xc0, !PT ;  /* 0x0000001f04ff7812 */ /* 0x000fe2000780c0ff */
[----:B------:R-:W-:Y:S01]  /*4870*/  ULDC UR5, c[0x0][0x658] ;  /* 0x0001960000057ab9 */ /* 0x000fe20000000800 */
[----:B------:R-:W-:Y:S01]  /*4880*/  UMOV UR7, 0xffffffff ;  /* 0xffffffff00077882 */ /* 0x000fe20000000000 */
[----:B------:R-:W-:Y:S01]  /*4890*/  BSSY B0, `(.L_x_106) ;  /* 0x00000d9000007945 */ /* 0x000fe20003800000 */
[----:B------:R-:W-:Y:S01]  /*48a0*/  USHF.L.U32 UR7, UR7, UR5, URZ ;  /* 0x0000000507077299 */ /* 0x000fe2000800063f */
[C---:B------:R-:W-:Y:S01]  /*48b0*/  ISETP.NE.AND P2, PT, R3.reuse, RZ, PT ;  /* 0x000000ff0300720c */ /* 0x040fe20003f45270 */
[----:B------:R-:W-:Y:S01]  /*48c0*/  IMAD.MOV.U32 R8, RZ, RZ, 0x1 ;  /* 0x00000001ff087424 */ /* 0x000fe200078e00ff */
[----:B------:R-:W-:Y:S01]  /*48d0*/  ISETP.NE.OR P0, PT, R3, RZ, !P0 ;  /* 0x000000ff0300720c */ /* 0x000fe20004705670 */
[----:B------:R-:W-:Y:S01]  /*48e0*/  IMAD.MOV.U32 R0, RZ, RZ, 0x1 ;  /* 0x00000001ff007424 */ /* 0x000fe200078e00ff */
[----:B------:R-:W-:Y:S01]  /*48f0*/  LOP3.LUT R6, R16, 0x2, RZ, 0xfc, !PT ;  /* 0x0000000210067812 */ /* 0x000fe200078efcff */
[----:B------:R-:W-:Y:S01]  /*4900*/  IMAD.MOV.U32 R7, RZ, RZ, RZ ;  /* 0x000000ffff077224 */ /* 0x000fe200078e00ff */
[----:B------:R-:W-:Y:S01]  /*4910*/  ULDC UR4, c[0x0][0x600] ;  /* 0x0001800000047ab9 */ /* 0x000fe20000000800 */
[----:B------:R-:W-:Y:S01]  /*4920*/  UMOV UR18, 0x55 ;  /* 0x0000005500127882 */ /* 0x000fe20000000000 */
[----:B------:R-:W-:-:S02]  /*4930*/  UIADD3 UR26, UR40, 0x1, URZ ;  /* 0x00000001281a7890 */ /* 0x000fc4000fffe03f */
[----:B------:R-:W-:Y:S02]  /*4940*/  UIADD3 UR4, UR4, -0x1, URZ ;  /* 0xffffffff04047890 */ /* 0x000fe4000fffe03f */
[----:B------:R-:W-:Y:S02]  /*4950*/  USHF.L.U32 UR5, UR10, UR5, URZ ;  /* 0x000000050a057299 */ /* 0x000fe4000800063f */
[----:B------:R-:W-:Y:S01]  /*4960*/  ULOP3.LUT UR7, URZ, UR7, URZ, 0x33, !UPT ;  /* 0x000000073f077292 */ /* 0x000fe2000f8e333f */
[----:B------:R-:W-:Y:S01]  /*4970*/  ULDC.64 UR24, c[0x0][0x198] ;  /* 0x0000660000187ab9 */ /* 0x000fe20000000a00 */
[----:B0-----:R-:W-:Y:S02]  /*4980*/  ULOP3.LUT UR8, UR9, 0x1, URZ, 0xc0, !UPT ;  /* 0x0000000109087892 */ /* 0x001fe4000f8ec03f */
[----:B------:R-:W-:Y:S02]  /*4990*/  USHF.R.U32.HI UR27, URZ, 0x1, UR9 ;  /* 0x000000013f1b7899 */ /* 0x000fe40008011609 */
[----:B------:R-:W-:-:S02]  /*49a0*/  USHF.L.U32 UR6, UR9, 0x5, URZ ;  /* 0x0000000509067899 */ /* 0x000fc4000800063f */
[----:B------:R-:W-:Y:S02]  /*49b0*/  USHF.L.U32 UR28, UR9, 0xa, URZ ;  /* 0x0000000a091c7899 */ /* 0x000fe4000800063f */
[----:B------:R-:W-:Y:S02]  /*49c0*/  ULOP3.LUT UR9, UR9, 0xfffffffe, URZ, 0xc0, !UPT ;  /* 0xfffffffe09097892 */ /* 0x000fe4000f8ec03f */
[----:B------:R-:W-:Y:S02]  /*49d0*/  UISETP.GT.U32.AND UP0, UPT, UR8, 0xffff, UPT ;  /* 0x0000ffff0800788c */ /* 0x000fe4000bf04070 */
[----:B------:R-:W-:Y:S02]  /*49e0*/  USHF.L.U32 UR13, UR10, UR9, URZ ;  /* 0x000000090a0d7299 */ /* 0x000fe4000800063f */
[----:B------:R-:W-:Y:S02]  /*49f0*/  ULOP3.LUT UR9, UR9, 0x1, URZ, 0xfc, !UPT ;  /* 0x0000000109097892 */ /* 0x000fe4000f8efc3f */
[----:B------:R-:W-:-:S02]  /*4a00*/  USEL UR8, UR8, 0xffff, !UP0 ;  /* 0x0000ffff08087887 */ /* 0x000fc4000c000000 */
[----:B------:R-:W-:Y:S02]  /*4a10*/  USHF.L.U32 UR9, UR10, UR9, URZ ;  /* 0x000000090a097299 */ /* 0x000fe4000800063f */
[----:B------:R-:W-:Y:S02]  /*4a20*/  ULOP3.LUT UR8, UR8, 0xffff, URZ, 0xc0, !UPT ;  /* 0x0000ffff08087892 */ /* 0x000fe4000f8ec03f */
[----:B------:R-:W-:Y:S02]  /*4a30*/  ULOP3.LUT UR6, UR6, 0x20, URZ, 0xc0, !UPT ;  /* 0x0000002006067892 */ /* 0x000fe4000f8ec03f */
[----:B------:R-:W-:Y:S02]  /*4a40*/  ULOP3.LUT UR13, UR13, UR9, URZ, 0xfc, !UPT ;  /* 0x000000090d0d7292 */ /* 0x000fe4000f8efc3f */
[----:B------:R-:W-:-:S12]  /*4a50*/  USHF.L.U32 UR18, UR18, UR8, URZ ;  /* 0x0000000812127299 */ /* 0x000fd8000800063f */
.L_x_118:
[----:B------:R-:W-:-:S03]  /*4a60*/  UMOV UR8, 0xffffffff ;  /* 0xffffffff00087882 */ /* 0x000fc60000000000 */
[----:B------:R-:W-:Y:S05]  /*4a70*/  BRA.DIV UR8, `(.L_x_107) ;  /* 0x0000001608687947 */ /* 0x000fea000b800000 */
[----:B------:R-:W-:-:S13]  /*4a80*/  ELECT P6, URZ, PT ;  /* 0x00000000003f782f */ /* 0x000fda00038c0000 */
.L_x_141:
[----:B------:R-:W0:Y:S01]  /*4a90*/  LDC R3, c[0x0][0x28c] ;  /* 0x0000a300ff037b82 */ /* 0x000e220000000800 */
[----:B------:R-:W-:Y:S01]  /*4aa0*/  BSSY B1, `(.L_x_108) ;  /* 0x000003e000017945 */ /* 0x000fe20003800000 */
[----:B0-----:R-:W-:-:S13]  /*4ab0*/  ISETP.LT.OR P6, PT, R3, 0x1, !P6 ;  /* 0x000000010300780c */ /* 0x001fda00077c1670 */
[----:B------:R-:W-:Y:S05]  /*4ac0*/  @P6 BRA `(.L_x_109) ;  /* 0x0000000000ec6947 */ /* 0x000fea0003800000 */
[----:B------:R-:W-:Y:S01]  /*4ad0*/  LEA R19, R19, UR27, 0x2 ;  /* 0x0000001b13137c11 */ /* 0x000fe2000f8e10ff */
[----:B------:R-:W-:Y:S01]  /*4ae0*/  IMAD.MOV.U32 R12, RZ, RZ, RZ ;  /* 0x000000ffff0c7224 */ /* 0x000fe200078e00ff */
[----:B------:R-:W-:Y:S01]  /*4af0*/  LEA R22, R22, UR6, 0x6 ;  /* 0x0000000616167c11 */ /* 0x000fe2000f8e30ff */
[----:B------:R-:W-:Y:S02]  /*4b00*/  IMAD.U32 R13, RZ, RZ, UR26 ;  /* 0x0000001aff0d7e24 */ /* 0x000fe4000f8e00ff */
[----:B------:R-:W-:Y:S02]  /*4b10*/  IMAD.MOV.U32 R3, RZ, RZ, R0 ;  /* 0x000000ffff037224 */ /* 0x000fe400078e0000 */
[----:B------:R-:W-:Y:S02]  /*4b20*/  IMAD.MOV.U32 R4, RZ, RZ, R7 ;  /* 0x000000ffff047224 */ /* 0x000fe400078e0007 */
[----:B------:R-:W-:-:S07]  /*4b30*/  IMAD.SHL.U32 R19, R19, 0x10, RZ ;  /* 0x0000001013137824 */ /* 0x000fce00078e00ff */
.L_x_113:
[----:B------:R-:W0:Y:S01]  /*4b40*/  S2R R10, SR_CgaCtaId ;  /* 0x00000000000a7919 */ /* 0x000e220000008800 */
[----:B------:R-:W-:Y:S01]  /*4b50*/  MOV R5, 0x400 ;  /* 0x0000040000057802 */ /* 0x000fe20000000f00 */
[----:B------:R-:W1:Y:S03]  /*4b60*/  @!P2 LDC R9, c[0x0][0x500] ;  /* 0x00014000ff09ab82 */ /* 0x000e660000000800 */
[----:B0-----:R-:W-:Y:S02]  /*4b70*/  LEA R11, R10, R5, 0x18 ;  /* 0x000000050a0b7211 */ /* 0x001fe400078ec0ff */
[----:B------:R-:W-:-:S03]  /*4b80*/  SHF.L.U32 R5, R3, 0x1f, RZ ;  /* 0x0000001f03057819 */ /* 0x000fc600000006ff */
[----:B------:R-:W-:-:S04]  /*4b90*/  IMAD R10, R4, 0x8, R11 ;  /* 0x00000008040a7824 */ /* 0x000fc800078e020b */
[----:B------:R-:W0:Y:S02]  /*4ba0*/  SYNCS.PHASECHK.TRANS64.TRYWAIT P1, [R10+URZ+0x70], R5 ;  /* 0x000070050a0075a7 */ /* 0x000e24000802017f */
[----:B01----:R-:W-:Y:S05]  /*4bb0*/  @!P1 BRA `(.L_x_110) ;  /* 0x0000001400389947 */ /* 0x003fea0003800000 */
.L_x_142:
[----:B0-----:R-:W-:Y:S01]  /*4bc0*/  PRMT R5, R6, 0x9910, RZ ;  /* 0x0000991006057816 */ /* 0x001fe200000000ff */
[----:B------:R0:W-:Y:S03]  /*4bd0*/  @!P2 SYNCS.ARRIVE.TRANS64 RZ, [R10+URZ], R9 ;  /* 0x000000090affa9a7 */ /* 0x0001e6000800003f */
[----:B------:R-:W-:-:S13]  /*4be0*/  ISETP.NE.AND P1, PT, R5, 0x2, PT ;  /* 0x000000020500780c */ /* 0x000fda0003f25270 */
[----:B0-----:R-:W-:Y:S05]  /*4bf0*/  @P1 BRA `(.L_x_111) ;  /* 0x0000000000041947 */ /* 0x001fea0003800000 */
[----:B------:R-:W-:Y:S01]  /*4c00*/  BPT.TRAP 0x1 ;  /* 0x000000040000795c */ /* 0x000fe20000300000 */
.L_x_111:
[----:B------:R-:W-:Y:S05]  /*4c10*/  @P0 BRA `(.L_x_112) ;  /* 0x0000000000040947 */ /* 0x000fea0003800000 */
[----:B------:R-:W-:Y:S01]  /*4c20*/  BPT.TRAP 0x1 ;  /* 0x000000040000795c */ /* 0x000fe20000300000 */
.L_x_112:
[----:B------:R-:W-:Y:S01]  /*4c30*/  R2UR UR8, R4 ;  /* 0x00000000040872ca */ /* 0x000fe200000e0000 */
[----:B------:R-:W-:Y:S01]  /*4c40*/  VIADD R13, R13, 0xffffffff ;  /* 0xffffffff0d0d7836 */ /* 0x000fe20000000000 */
[----:B------:R-:W-:Y:S01]  /*4c50*/  R2UR UR15, R11 ;  /* 0x000000000b0f72ca */ /* 0x000fe200000e0000 */
[----:B------:R-:W-:Y:S01]  /*4c60*/  UIADD3 UR14, UP0, UR24, 0xf0, URZ ;  /* 0x000000f0180e7890 */ /* 0x000fe2000ff1e03f */
[----:B------:R-:W-:Y:S01]  /*4c70*/  R2UR UR22, R19 ;  /* 0x00000000131672ca */ /* 0x000fe200000e0000 */
[----:B------:R-:W-:Y:S01]  /*4c80*/  UIADD3 UR30, UP1, UR24, 0x1f0, URZ ;  /* 0x000001f0181e7890 */ /* 0x000fe2000ff3e03f */
[----:B------:R-:W-:Y:S01]  /*4c90*/  R2UR UR9, R10 ;  /* 0x000000000a0972ca */ /* 0x000fe200000e0000 */
[----:B------:R-:W-:Y:S01]  /*4ca0*/  UPRMT UR19, URZ, 0x5410, UR18 ;  /* 0x000054103f137896 */ /* 0x000fe20008000012 */
[----:B------:R-:W-:Y:S01]  /*4cb0*/  R2UR UR10, R12 ;  /* 0x000000000c0a72ca */ /* 0x000fe200000e0000 */
[----:B------:R-:W-:Y:S01]  /*4cc0*/  VIADD R4, R4, 0x1 ;  /* 0x0000000104047836 */ /* 0x000fe20000000000 */
[----:B------:R-:W-:Y:S01]  /*4cd0*/  R2UR UR12, R2 ;  /* 0x00000000020c72ca */ /* 0x000fe200000e0000 */
[----:B------:R-:W-:Y:S01]  /*4ce0*/  UPRMT UR29, URZ, 0x5410, UR13 ;  /* 0x000054103f1d7896 */ /* 0x000fe2000800000d */
[----:B------:R-:W-:Y:S01]  /*4cf0*/  R2UR UR23, R22 ;  /* 0x00000000161772ca */ /* 0x000fe200000e0000 */
[----:B------:R-:W-:Y:S01]  /*4d00*/  USHF.L.U32 UR8, UR8, 0xb, URZ ;  /* 0x0000000b08087899 */ /* 0x000fe2000800063f */
[----:B------:R-:W-:Y:S01]  /*4d10*/  ISETP.GT.AND P3, PT, R13, 0x1, PT ;  /* 0x000000010d00780c */ /* 0x000fe20003f64270 */
[----:B------:R-:W-:Y:S01]  /*4d20*/  UIADD3.X UR31, URZ, UR25, URZ, UP1, !UPT ;  /* 0x000000193f1f7290 */ /* 0x000fe20008ffe43f */
[----:B------:R-:W-:Y:S01]  /*4d30*/  ISETP.NE.AND P1, PT, R4, 0xe, PT ;  /* 0x0000000e0400780c */ /* 0x000fe20003f25270 */
[----:B------:R-:W-:Y:S01]  /*4d40*/  ULEA UR11, UR27, UR8, 0x9 ;  /* 0x000000081b0b7291 */ /* 0x000fe2000f8e483f */
[----:B------:R-:W-:Y:S01]  /*4d50*/  VIADD R12, R12, 0x20 ;  /* 0x000000200c0c7836 */ /* 0x000fe20000000000 */
[----:B------:R-:W-:Y:S01]  /*4d60*/  ULOP3.LUT UR8, UR8, 0x400, UR28, 0xf8, !UPT ;  /* 0x0000040008087892 */ /* 0x000fe2000f8ef81c */
[----:B------:R-:W-:Y:S01]  /*4d70*/  SEL R10, RZ, 0x1, P1 ;  /* 0x00000001ff0a7807 */ /* 0x000fe20000800000 */
[----:B------:R-:W-:Y:S01]  /*4d80*/  ULEA UR11, UR11, UR15, 0x2 ;  /* 0x0000000f0b0b7291 */ /* 0x000fe2000f8e103f */
[----:B------:R-:W-:Y:S01]  /*4d90*/  SEL R4, R4, RZ, P1 ;  /* 0x000000ff04047207 */ /* 0x000fe20000800000 */
[----:B------:R-:W-:Y:S01]  /*4da0*/  ULEA UR8, UR8, UR15, 0x2 ;  /* 0x0000000f08087291 */ /* 0x000fe2000f8e103f */
[----:B------:R-:W-:Y:S01]  /*4db0*/  LOP3.LUT R3, R3, R10, RZ, 0x3c, !PT ;  /* 0x0000000a03037212 */ /* 0x000fe200078e3cff */
[----:B------:R-:W-:-:S02]  /*4dc0*/  UIADD3 UR20, UR11, 0x200, URZ ;  /* 0x000002000b147890 */ /* 0x000fc4000fffe03f */
[----:B------:R-:W-:Y:S02]  /*4dd0*/  UIADD3.X UR15, URZ, UR25, URZ, UP0, !UPT ;  /* 0x000000193f0f7290 */ /* 0x000fe400087fe43f */
[----:B------:R-:W-:Y:S01]  /*4de0*/  UIADD3 UR21, UR8, 0x1c200, URZ ;  /* 0x0001c20008157890 */ /* 0x000fe2000fffe03f */
[----:B------:R-:W-:Y:S01]  /*4df0*/  UMOV UR16, 0x0 ;  /* 0x0000000000107882 */ /* 0x000fe20000000000 */
[----:B------:R-:W-:Y:S01]  /*4e00*/  UMOV UR17, 0x10000000 ;  /* 0x1000000000117882 */ /* 0x000fe20000000000 */
[----:B------:R-:W-:Y:S01]  /*4e10*/  UMOV UR11, UR22 ;  /* 0x00000016000b7c82 */ /* 0x000fe20008000000 */
[----:B------:R-:W-:-:S03]  /*4e20*/  UMOV UR8, UR20 ;  /* 0x0000001400087c82 */ /* 0x000fc60008000000 */
[----:B------:R0:W-:Y:S02]  /*4e30*/  UTMALDG.3D.MULTICAST [UR8], [UR14], UR19, desc[UR16] ;  /* 0x000010080e0073b4 */ /* 0x0001e40008011813 */
[----:B0-----:R-:W-:Y:S01]  /*4e40*/  UMOV UR8, UR21 ;  /* 0x0000001500087c82 */ /* 0x001fe20008000000 */
[----:B------:R-:W-:Y:S02]  /*4e50*/  UMOV UR11, UR23 ;  /* 0x00000017000b7c82 */ /* 0x000fe40008000000 */
[----:B------:R0:W-:Y:S02]  /*4e60*/  UTMALDG.3D.MULTICAST [UR8], [UR30], UR29, desc[UR16] ;  /* 0x000010081e0073b4 */ /* 0x0001e4000801181d */
[----:B0-----:R-:W-:Y:S05]  /*4e70*/  @P3 BRA `(.L_x_113) ;  /* 0xfffffffc00303947 */ /* 0x001fea000383ffff */
.L_x_109:
[----:B------:R-:W-:Y:S05]  /*4e80*/  BSYNC B1 ;  /* 0x0000000000017941 */ /* 0x000fea0003800000 */
.L_x_108:
[----:B------:R-:W2:Y:S01]  /*4e90*/  LDL.64 R10, [R1] ;  /* 0x00000000010a7983 */ /* 0x000ea20000100a00 */
[----:B------:R-:W-:Y:S01]  /*4ea0*/  LOP3.LUT P4, RZ, R8, 0xff, RZ, 0xc0, !PT ;  /* 0x000000ff08ff7812 */ /* 0x000fe2000788c0ff */
[----:B------:R-:W-:Y:S01]  /*4eb0*/  VIADD R4, R7, UR40 ;  /* 0x0000002807047c36 */ /* 0x000fe20008000000 */
[----:B------:R-:W-:Y:S01]  /*4ec0*/  ULDC.64 UR8, c[0x0][0x650] ;  /* 0x0001940000087ab9 */ /* 0x000fe20000000a00 */
[----:B------:R-:W-:Y:S01]  /*4ed0*/  IMAD.U32 R5, RZ, RZ, UR40 ;  /* 0x00000028ff057e24 */ /* 0x000fe2000f8e00ff */
[----:B------:R-:W-:Y:S01]  /*4ee0*/  UISETP.GE.U32.AND UP0, UPT, UR40, 0xe, UPT ;  /* 0x0000000e2800788c */ /* 0x000fe2000bf06070 */
[----:B------:R-:W-:Y:S01]  /*4ef0*/  BSSY B1, `(.L_x_114) ;  /* 0x0000070000017945 */ /* 0x000fe20003800000 */
[----:B------:R-:W-:Y:S01]  /*4f00*/  SHF.R.U32.HI R2, RZ, 0x1, R4 ;  /* 0x00000001ff027819 */ /* 0x000fe20000011604 */
[----:B------:R-:W-:Y:S01]  /*4f10*/  IMAD.MOV.U32 R19, RZ, RZ, -0x1 ;  /* 0xffffffffff137424 */ /* 0x000fe200078e00ff */
[----:B------:R-:W-:Y:S01]  /*4f20*/  ISETP.GT.U32.AND P1, PT, R4, 0xd, PT ;  /* 0x0000000d0400780c */ /* 0x000fe20003f24070 */
[----:B------:R-:W-:Y:S01]  /*4f30*/  IMAD.MOV.U32 R22, RZ, RZ, -0x1 ;  /* 0xffffffffff167424 */ /* 0x000fe200078e00ff */
[----:B------:R-:W-:-:S02]  /*4f40*/  PLOP3.LUT P3, PT, PT, PT, UP0, 0x80, 0x0 ;  /* 0x000000000000781c */ /* 0x000fc40003f6f008 */
[----:B------:R-:W-:Y:S01]  /*4f50*/  ISETP.LT.U32.AND P1, PT, R5, 0xe, P1 ;  /* 0x0000000e0500780c */ /* 0x000fe20000f21070 */
[----:B------:R-:W0:Y:S01]  /*4f60*/  @P4 S2R R8, SR_CgaCtaId ;  /* 0x0000000000084919 */ /* 0x000e220000008800 */
[----:B------:R-:W-:-:S04]  /*4f70*/  @P4 MOV R3, 0x400 ;  /* 0x0000040000034802 */ /* 0x000fc80000000f00 */
[----:B0-----:R-:W-:Y:S01]  /*4f80*/  @P4 LEA R8, R8, R3, 0x18 ;  /* 0x0000000308084211 */ /* 0x001fe200078ec0ff */
[----:B------:R-:W-:-:S03]  /*4f90*/  IMAD.WIDE.U32 R2, R2, -0x6db6db6d, RZ ;  /* 0x9249249302027825 */ /* 0x000fc600078e00ff */
[----:B------:R0:W-:Y:S01]  /*4fa0*/  @P4 SYNCS.ARRIVE.TRANS64.A1T0 RZ, [R8+URZ+0x118], RZ ;  /* 0x000118ff08ff49a7 */ /* 0x0001e2000810003f */
[----:B------:R-:W-:Y:S01]  /*4fb0*/  IMAD.MOV.U32 R2, RZ, RZ, -0x1 ;  /* 0xffffffffff027424 */ /* 0x000fe200078e00ff */
[----:B------:R-:W-:Y:S02]  /*4fc0*/  SHF.R.U32.HI R5, RZ, 0x2, R3 ;  /* 0x00000002ff057819 */ /* 0x000fe40000011603 */
[----:B------:R-:W-:-:S03]  /*4fd0*/  SEL R3, RZ, 0x1, !P1 ;  /* 0x00000001ff037807 */ /* 0x000fc60004800000 */
[----:B------:R-:W-:Y:S01]  /*4fe0*/  IMAD R7, R5, -0xe, R4 ;  /* 0xfffffff205077824 */ /* 0x000fe200078e0204 */
[----:B------:R-:W-:Y:S02]  /*4ff0*/  LOP3.LUT R0, R0, R3, RZ, 0x3c, !PT ;  /* 0x0000000300007212 */ /* 0x000fe400078e3cff */
[----:B------:R-:W-:Y:S02]  /*5000*/  PRMT R3, RZ, 0x7610, R3 ;  /* 0x00007610ff037816 */ /* 0x000fe40000000003 */
[----:B------:R-:W-:Y:S02]  /*5010*/  @P3 LOP3.LUT R0, R0, 0x1, R5, 0x78, !PT ;  /* 0x0000000100003812 */ /* 0x000fe400078e7805 */
[----:B0-----:R-:W-:Y:S02]  /*5020*/  PRMT R8, RZ, 0x7610, R8 ;  /* 0x00007610ff087816 */ /* 0x001fe40000000008 */
[----:B--2---:R-:W-:-:S04]  /*5030*/  IADD3 R18, P4, R18, R10, RZ ;  /* 0x0000000a12127210 */ /* 0x004fc80007f9e0ff */
[----:B------:R-:W-:Y:S01]  /*5040*/  ISETP.GE.U32.AND P1, PT, R18, UR8, PT ;  /* 0x0000000812007c0c */ /* 0x000fe2000bf26070 */
[----:B------:R-:W-:-:S05]  /*5050*/  IMAD.X R17, R17, 0x1, R23, P4 ;  /* 0x0000000111117824 */ /* 0x000fca00020e0617 */
[----:B------:R-:W-:-:S13]  /*5060*/  ISETP.GE.U32.AND.EX P1, PT, R17, UR9, PT, P1 ;  /* 0x0000000911007c0c */ /* 0x000fda000bf26110 */
[----:B------:R-:W-:Y:S05]  /*5070*/  @P1 BRA `(.L_x_115) ;  /* 0x00000004005c1947 */ /* 0x000fea0003800000 */
[----:B------:R-:W0:Y:S01]  /*5080*/  S2R R11, SR_CTAID.X ;  /* 0x00000000000b7919 */ /* 0x000e220000002500 */
[----:B------:R-:W-:Y:S01]  /*5090*/  ULDC.64 UR8, c[0x0][0x628] ;  /* 0x00018a0000087ab9 */ /* 0x000fe20000000a00 */
[----:B------:R-:W1:Y:S01]  /*50a0*/  LDC R12, c[0x0][0x144] ;  /* 0x00005100ff0c7b82 */ /* 0x000e620000000800 */
[----:B------:R-:W-:Y:S01]  /*50b0*/  ISETP.NE.U32.AND P1, PT, RZ, UR8, PT ;  /* 0x00000008ff007c0c */ /* 0x000fe2000bf25070 */
[----:B------:R-:W2:Y:S01]  /*50c0*/  S2R R9, SR_CTAID.Y ;  /* 0x0000000000097919 */ /* 0x000ea20000002600 */
[----:B------:R-:W-:Y:S01]  /*50d0*/  ULDC UR10, c[0x0][0x150] ;  /* 0x00005400000a7ab9 */ /* 0x000fe20000000800 */
[----:B------:R-:W-:Y:S01]  /*50e0*/  ULDC UR11, c[0x0][0x630] ;  /* 0x00018c00000b7ab9 */ /* 0x000fe20000000800 */
[----:B------:R-:W-:Y:S01]  /*50f0*/  ISETP.NE.AND.EX P1, PT, RZ, UR9, PT, P1 ;  /* 0x00000009ff007c0c */ /* 0x000fe2000bf25310 */
[----:B------:R-:W-:Y:S01]  /*5100*/  IMAD.MOV.U32 R2, RZ, RZ, R18 ;  /* 0x000000ffff027224 */ /* 0x000fe200078e0012 */
[----:B0-----:R-:W-:-:S05]  /*5110*/  I2FP.F32.U32 R3, R11 ;  /* 0x0000000b00037245 */ /* 0x001fca0000201000 */
[----:B------:R-:W-:Y:S01]  /*5120*/  FMUL R14, R3, UR10 ;  /* 0x0000000a030e7c20 */ /* 0x000fe20008400000 */
[----:B------:R-:W-:-:S05]  /*5130*/  IMAD.MOV.U32 R3, RZ, RZ, R17 ;  /* 0x000000ffff037224 */ /* 0x000fca00078e0011 */
[----:B--2---:R-:W-:Y:S05]  /*5140*/  @!P1 BRA `(.L_x_116) ;  /* 0x0000000000289947 */ /* 0x004fea0003800000 */
[----:B------:R-:W-:Y:S02]  /*5150*/  ULDC UR10, c[0x0][0x634] ;  /* 0x00018d00000a7ab9 */ /* 0x000fe40000000800 */
[----:B------:R-:W-:-:S05]  /*5160*/  IADD3 R3, P1, R18, UR10, RZ ;  /* 0x0000000a12037c10 */ /* 0x000fca000ff3e0ff */
[----:B------:R-:W-:-:S04]  /*5170*/  IMAD.X R13, RZ, RZ, R17, P1 ;  /* 0x000000ffff0d7224 */ /* 0x000fc800008e0611 */
[----:B------:R-:W-:-:S04]  /*5180*/  IMAD.WIDE.U32 R4, R13, UR8, RZ ;  /* 0x000000080d047c25 */ /* 0x000fc8000f8e00ff */
[----:B------:R-:W-:-:S04]  /*5190*/  IMAD.WIDE.U32 R4, P1, R3, UR9, R4 ;  /* 0x0000000903047c25 */ /* 0x000fc8000f820004 */
[----:B------:R-:W-:-:S04]  /*51a0*/  IMAD.WIDE.U32 R2, R3, UR8, RZ ;  /* 0x0000000803027c25 */ /* 0x000fc8000f8e00ff */
[----:B------:R-:W-:Y:S01]  /*51b0*/  IMAD.MOV.U32 R2, RZ, RZ, R5 ;  /* 0x000000ffff027224 */ /* 0x000fe200078e0005 */
[----:B------:R-:W-:Y:S01]  /*51c0*/  IADD3 RZ, P3, R3, R4, RZ ;  /* 0x0000000403ff7210 */ /* 0x000fe20007f7e0ff */
[----:B------:R-:W-:-:S04]  /*51d0*/  IMAD.X R3, RZ, RZ, RZ, P1 ;  /* 0x000000ffff037224 */ /* 0x000fc800008e06ff */
[----:B------:R-:W-:-:S08]  /*51e0*/  IMAD.WIDE.U32.X R2, R13, UR9, R2, P3 ;  /* 0x000000090d027c25 */ /* 0x000fd000098e0402 */
.L_x_116:
[--C-:B------:R-:W-:Y:S01]  /*51f0*/  SHF.R.U64 R10, R2, UR11, R3.reuse ;  /* 0x0000000b020a7c19 */ /* 0x100fe20008001203 */
[----:B------:R-:W0:Y:S01]  /*5200*/  F2I.U32.TRUNC.NTZ R14, R14 ;  /* 0x0000000e000e7305 */ /* 0x000e22000020f000 */
[----:B------:R-:W-:Y:S01]  /*5210*/  SHF.R.U32.HI R2, RZ, UR11, R3 ;  /* 0x0000000bff027c19 */ /* 0x000fe20008011603 */
[----:B------:R-:W-:Y:S01]  /*5220*/  ULDC.64 UR8, c[0x0][0x620] ;  /* 0x0001880000087ab9 */ /* 0x000fe20000000a00 */
[----:B------:R-:W-:Y:S01]  /*5230*/  IADD3 R5, P1, RZ, -R10, RZ ;  /* 0x8000000aff057210 */ /* 0x000fe20007f3e0ff */
[----:B------:R-:W-:Y:S01]  /*5240*/  IMAD.MOV.U32 R3, RZ, RZ, R17 ;  /* 0x000000ffff037224 */ /* 0x000fe200078e0011 */
[----:B------:R-:W-:-:S03]  /*5250*/  ULDC.64 UR10, c[0x0][0x640] ;  /* 0x00019000000a7ab9 */ /* 0x000fc60000000a00 */
[----:B------:R-:W-:Y:S01]  /*5260*/  IMAD.X R2, RZ, RZ, ~R2, P1 ;  /* 0x000000ffff027224 */ /* 0x000fe200008e0e02 */
[----:B------:R-:W-:-:S03]  /*5270*/  ISETP.NE.U32.AND P1, PT, RZ, UR10, PT ;  /* 0x0000000aff007c0c */ /* 0x000fc6000bf25070 */
[----:B------:R-:W-:Y:S01]  /*5280*/  IMAD R4, R2, UR8, RZ ;  /* 0x0000000802047c24 */ /* 0x000fe2000f8e02ff */
[----:B------:R-:W-:Y:S01]  /*5290*/  ISETP.NE.AND.EX P1, PT, RZ, UR11, PT, P1 ;  /* 0x0000000bff007c0c */ /* 0x000fe2000bf25310 */
[----:B------:R-:W-:-:S04]  /*52a0*/  IMAD.MOV.U32 R2, RZ, RZ, R18 ;  /* 0x000000ffff027224 */ /* 0x000fc800078e0012 */
[----:B------:R-:W-:Y:S01]  /*52b0*/  IMAD.WIDE.U32 R2, R5, UR8, R2 ;  /* 0x0000000805027c25 */ /* 0x000fe2000f8e0002 */
[----:B------:R-:W-:-:S03]  /*52c0*/  ULDC UR8, c[0x0][0x618] ;  /* 0x0001860000087ab9 */ /* 0x000fc60000000800 */
[----:B------:R-:W-:Y:S01]  /*52d0*/  IMAD R5, R5, UR9, R4 ;  /* 0x0000000905057c24 */ /* 0x000fe2000f8e0204 */
[----:B------:R-:W-:Y:S01]  /*52e0*/  ULDC UR9, c[0x0][0x154] ;  /* 0x0000550000097ab9 */ /* 0x000fe20000000800 */
[----:B0-----:R-:W-:Y:S02]  /*52f0*/  IMAD.MOV R4, RZ, RZ, -R14 ;  /* 0x000000ffff047224 */ /* 0x001fe400078e0a0e */
[----:B------:R-:W0:Y:S01]  /*5300*/  LDC R14, c[0x0][0x148] ;  /* 0x00005200ff0e7b82 */ /* 0x000e220000000800 */
[----:B------:R-:W-:Y:S02]  /*5310*/  IMAD.IADD R3, R3, 0x1, R5 ;  /* 0x0000000103037824 */ /* 0x000fe400078e0205 */
[----:B-1----:R-:W-:Y:S01]  /*5320*/  IMAD R11, R12, R4, R11 ;  /* 0x000000040c0b7224 */ /* 0x002fe200078e020b */
[----:B------:R-:W-:Y:S02]  /*5330*/  I2FP.F32.U32 R4, R9 ;  /* 0x0000000900047245 */ /* 0x000fe40000201000 */
[----:B------:R-:W-:-:S02]  /*5340*/  SHF.R.U64 R12, R2, UR8, R3 ;  /* 0x00000008020c7c19 */ /* 0x000fc40008001203 */
[----:B------:R-:W-:Y:S01]  /*5350*/  SHF.R.U32.HI R3, RZ, UR8, R3 ;  /* 0x00000008ff037c19 */ /* 0x000fe20008011603 */
[----:B------:R-:W-:Y:S01]  /*5360*/  FMUL R4, R4, UR9 ;  /* 0x0000000904047c20 */ /* 0x000fe20008400000 */
[----:B------:R-:W-:Y:S02]  /*5370*/  ULDC UR8, c[0x0][0x608] ;  /* 0x0001820000087ab9 */ /* 0x000fe40000000800 */
[--C-:B------:R-:W-:Y:S01]  /*5380*/  SHF.R.U64 R15, R12, UR8, R3.reuse ;  /* 0x000000080c0f7c19 */ /* 0x100fe20008001203 */
[----:B------:R1:W2:Y:S01]  /*5390*/  F2I.U32.TRUNC.NTZ R20, R4 ;  /* 0x0000000400147305 */ /* 0x0002a2000020f000 */
[----:B------:R-:W-:Y:S01]  /*53a0*/  SHF.R.U32.HI R2, RZ, UR8, R3 ;  /* 0x00000008ff027c19 */ /* 0x000fe20008011603 */
[----:B------:R-:W-:-:S03]  /*53b0*/  ULDC UR8, c[0x0][0x658] ;  /* 0x0001960000087ab9 */ /* 0x000fc60000000800 */
[--C-:B------:R-:W-:Y:S02]  /*53c0*/  SHF.R.U64 R13, R15, UR8, R2.reuse ;  /* 0x000000080f0d7c19 */ /* 0x100fe40008001202 */
[----:B------:R-:W-:-:S03]  /*53d0*/  SHF.R.U32.HI R19, RZ, UR8, R2 ;  /* 0x00000008ff137c19 */ /* 0x000fc60008011602 */
[----:B------:R-:W-:Y:S02]  /*53e0*/  IMAD.MOV.U32 R2, RZ, RZ, R13 ;  /* 0x000000ffff027224 */ /* 0x000fe400078e000d */
[----:B------:R-:W-:Y:S01]  /*53f0*/  IMAD.MOV.U32 R3, RZ, RZ, R19 ;  /* 0x000000ffff037224 */ /* 0x000fe200078e0013 */
[----:B-1----:R-:W-:Y:S06]  /*5400*/  @!P1 BRA `(.L_x_117) ;  /* 0x0000000000289947 */ /* 0x002fec0003800000 */
        /* <DEDUP_REMOVED lines=10> */
.L_x_117:
[----:B------:R-:W1:Y:S01]  /*54b0*/  LDC R4, c[0x0][0x65c] ;  /* 0x00019700ff047b82 */ /* 0x000e620000000800 */
[----:B------:R-:W-:Y:S01]  /*54c0*/  ULDC UR8, c[0x0][0x648] ;  /* 0x0001920000087ab9 */ /* 0x000fe20000000800 */
[----:B------:R-:W-:Y:S01]  /*54d0*/  LOP3.LUT R15, R15, UR7, RZ, 0xc0, !PT ;  /* 0x000000070f0f7c12 */ /* 0x000fe2000f8ec0ff */
[----:B--2---:R-:W-:Y:S01]  /*54e0*/  IMAD.MOV R20, RZ, RZ, -R20 ;  /* 0x000000ffff147224 */ /* 0x004fe200078e0a14 */
[----:B------:R-:W-:Y:S01]  /*54f0*/  SHF.R.U64 R2, R2, UR8, R3 ;  /* 0x0000000802027c19 */ /* 0x000fe20008001203 */
[----:B------:R-:W-:Y:S01]  /*5500*/  ULDC UR8, c[0x0][0x638] ;  /* 0x00018e0000087ab9 */ /* 0x000fe20000000800 */
[----:B------:R-:W-:Y:S01]  /*5510*/  LOP3.LUT R12, R12, UR4, RZ, 0xc0, !PT ;  /* 0x000000040c0c7c12 */ /* 0x000fe2000f8ec0ff */
[----:B------:R-:W-:Y:S01]  /*5520*/  ULDC UR9, c[0x0][0x610] ;  /* 0x0001840000097ab9 */ /* 0x000fe20000000800 */
[----:B------:R-:W-:Y:S01]  /*5530*/  IMAD.MOV.U32 R3, RZ, RZ, 0x1 ;  /* 0x00000001ff037424 */ /* 0x000fe200078e00ff */
[----:B-1----:R-:W-:Y:S01]  /*5540*/  ISETP.NE.AND P1, PT, R4, 0x1, PT ;  /* 0x000000010400780c */ /* 0x002fe20003f25270 */
[----:B------:R-:W-:-:S02]  /*5550*/  IMAD.MOV R4, RZ, RZ, -R2 ;  /* 0x000000ffff047224 */ /* 0x000fc400078e0a02 */
[----:B------:R-:W-:Y:S02]  /*5560*/  IMAD R2, R2, UR5, R15 ;  /* 0x0000000502027c24 */ /* 0x000fe4000f8e020f */
[----:B------:R-:W-:Y:S01]  /*5570*/  IMAD R13, R4, UR8, R13 ;  /* 0x00000008040d7c24 */ /* 0x000fe2000f8e020d */
[----:B------:R-:W-:-:S07]  /*5580*/  ULDC UR8, c[0x0][0x600] ;  /* 0x0001800000087ab9 */ /* 0x000fce0000000800 */
[----:B0-----:R-:W-:-:S04]  /*5590*/  @P1 IMAD R11, R14, R20, R9 ;  /* 0x000000140e0b1224 */ /* 0x001fc800078e0209 */
[----:B------:R-:W-:Y:S02]  /*55a0*/  IMAD R11, R2, UR9, R11 ;  /* 0x00000009020b7c24 */ /* 0x000fe4000f8e020b */
[----:B------:R-:W-:-:S05]  /*55b0*/  IMAD R2, R13, UR8, R12 ;  /* 0x000000080d027c24 */ /* 0x000fca000f8e020c */
[----:B------:R-:W-:Y:S02]  /*55c0*/  SEL R22, R2, R11, !P1 ;  /* 0x0000000b02167207 */ /* 0x000fe40004800000 */
[----:B------:R-:W-:Y:S01]  /*55d0*/  SEL R19, R11, R2, !P1 ;  /* 0x000000020b137207 */ /* 0x000fe20004800000 */
[----:B------:R-:W-:-:S07]  /*55e0*/  IMAD.MOV.U32 R2, RZ, RZ, R10 ;  /* 0x000000ffff027224 */ /* 0x000fce00078e000a */
.L_x_115:
[----:B------:R-:W-:Y:S05]  /*55f0*/  BSYNC B1 ;  /* 0x0000000000017941 */ /* 0x000fea0003800000 */
.L_x_114:
[----:B------:R-:W-:-:S13]  /*5600*/  LOP3.LUT P1, RZ, R3, 0xff, RZ, 0xc0, !PT ;  /* 0x000000ff03ff7812 */ /* 0x000fda000782c0ff */
[----:B------:R-:W-:Y:S05]  /*5610*/  @P1 BRA `(.L_x_118) ;  /* 0xfffffff400101947 */ /* 0x000fea000383ffff */
[----:B------:R-:W-:Y:S05]  /*5620*/  BSYNC B0 ;  /* 0x0000000000007941 */ /* 0x000fea0003800000 */
.L_x_106:
[----:B------:R-:W-:-:S03]  /*5630*/  UMOV UR8, 0xffffffff ;  /* 0xffffffff00087882 */ /* 0x000fc60000000000 */
[----:B------:R-:W-:Y:S05]  /*5640*/  BRA.DIV UR8, `(.L_x_119) ;  /* 0x0000000a08a87947 */ /* 0x000fea000b800000 */
[----:B------:R-:W-:-:S13]  /*5650*/  ELECT P6, URZ, PT ;  /* 0x00000000003f782f */ /* 0x000fda00038c0000 */
.L_x_145:
[----:B------:R-:W-:Y:S04]  /*5660*/  BSSY B0, `(.L_x_120) ;  /* 0x0000085000007945 */ /* 0x000fe80003800000 */
[----:B------:R-:W-:Y:S05]  /*5670*/  @!P6 BRA `(.L_x_121) ;  /* 0x00000008000ce947 */ /* 0x000fea0003800000 */
[----:B------:R-:W-:-:S04]  /*5680*/  LOP3.LUT R16, R16, 0x2, RZ, 0xfc, !PT ;  /* 0x0000000210107812 */ /* 0x000fc800078efcff */
[----:B------:R-:W-:-:S13]  /*5690*/  ISETP.NE.AND P0, PT, R16, 0x3, PT ;  /* 0x000000031000780c */ /* 0x000fda0003f05270 */
[----:B------:R-:W-:Y:S05]  /*56a0*/  @!P0 BRA `(.L_x_122) ;  /* 0x0000000000048947 */ /* 0x000fea0003800000 */
[----:B------:R-:W-:Y:S01]  /*56b0*/  BPT.TRAP 0x1 ;  /* 0x000000040000795c */ /* 0x000fe20000300000 */
.L_x_122:
[----:B------:R-:W0:Y:S01]  /*56c0*/  S2R R3, SR_CgaCtaId ;  /* 0x0000000000037919 */ /* 0x000e220000008800 */
[----:B------:R-:W-:Y:S02]  /*56d0*/  MOV R2, 0x400 ;  /* 0x0000040000027802 */ /* 0x000fe40000000f00 */
[----:B------:R-:W-:Y:S02]  /*56e0*/  SHF.L.U32 R4, R0, 0x1f, RZ ;  /* 0x0000001f00047819 */ /* 0x000fe400000006ff */
[----:B0-----:R-:W-:-:S05]  /*56f0*/  LEA R2, R3, R2, 0x18 ;  /* 0x0000000203027211 */ /* 0x001fca00078ec0ff */
[----:B------:R-:W-:-:S04]  /*5700*/  VIADD R2, R2, 0x70 ;  /* 0x0000007002027836 */ /* 0x000fc80000000000 */
[C---:B------:R-:W-:Y:S02]  /*5710*/  IMAD R9, R7.reuse, 0x8, R2 ;  /* 0x0000000807097824 */ /* 0x040fe400078e0202 */
[----:B------:R-:W-:Y:S02]  /*5720*/  VIADD R7, R7, 0x1 ;  /* 0x0000000107077836 */ /* 0x000fe40000000000 */
[----:B------:R-:W0:Y:S03]  /*5730*/  SYNCS.PHASECHK.TRANS64.TRYWAIT P0, [R9+URZ], R4 ;  /* 0x00000004090075a7 */ /* 0x000e26000800017f */
[----:B------:R-:W-:-:S04]  /*5740*/  ISETP.NE.AND P1, PT, R7, 0xe, PT ;  /* 0x0000000e0700780c */ /* 0x000fc80003f25270 */
[----:B------:R-:W-:Y:S02]  /*5750*/  SEL R3, RZ, 0x1, P1 ;  /* 0x00000001ff037807 */ /* 0x000fe40000800000 */
[----:B------:R-:W-:Y:S02]  /*5760*/  SEL R7, R7, RZ, P1 ;  /* 0x000000ff07077207 */ /* 0x000fe40000800000 */
[----:B------:R-:W-:-:S03]  /*5770*/  LOP3.LUT R6, R0, R3, RZ, 0x3c, !PT ;  /* 0x0000000300067212 */ /* 0x000fc600078e3cff */
[----:B------:R-:W-:Y:S01]  /*5780*/  IMAD R8, R7, 0x8, R2 ;  /* 0x0000000807087824 */ /* 0x000fe200078e0202 */
[----:B------:R-:W-:Y:S01]  /*5790*/  SHF.L.U32 R5, R6, 0x1f, RZ ;  /* 0x0000001f06057819 */ /* 0x000fe200000006ff */
[----:B0-----:R-:W-:Y:S06]  /*57a0*/  @!P0 BRA `(.L_x_123) ;  /* 0x0000000800708947 */ /* 0x001fec0003800000 */
.L_x_146:
[----:B------:R-:W1:Y:S01]  /*57b0*/  SYNCS.PHASECHK.TRANS64.TRYWAIT P0, [R8+URZ], R5 ;  /* 0x00000005080075a7 */ /* 0x000e62000800017f */
[----:B------:R-:W-:-:S05]  /*57c0*/  VIADD R0, R7, 0x1 ;  /* 0x0000000107007836 */ /* 0x000fca0000000000 */
[----:B------:R-:W-:-:S04]  /*57d0*/  ISETP.NE.AND P1, PT, R0, 0xe, PT ;  /* 0x0000000e0000780c */ /* 0x000fc80003f25270 */
[----:B------:R-:W-:Y:S02]  /*57e0*/  SEL R3, RZ, 0x1, P1 ;  /* 0x00000001ff037807 */ /* 0x000fe40000800000 */
[----:B------:R-:W-:Y:S02]  /*57f0*/  SEL R7, R0, RZ, P1 ;  /* 0x000000ff00077207 */ /* 0x000fe40000800000 */
[----:B------:R-:W-:-:S03]  /*5800*/  LOP3.LUT R6, R6, R3, RZ, 0x3c, !PT ;  /* 0x0000000306067212 */ /* 0x000fc600078e3cff */
[----:B0-----:R-:W-:Y:S01]  /*5810*/  IMAD R9, R7, 0x8, R2 ;  /* 0x0000000807097824 */ /* 0x001fe200078e0202 */
[----:B------:R-:W-:Y:S01]  /*5820*/  SHF.L.U32 R4, R6, 0x1f, RZ ;  /* 0x0000001f06047819 */ /* 0x000fe200000006ff */
[----:B-1----:R-:W-:Y:S06]  /*5830*/  @!P0 BRA `(.L_x_124) ;  /* 0x0000000800608947 */ /* 0x002fec0003800000 */
.L_x_147:
        /* <DEDUP_REMOVED lines=9> */
.L_x_148:
        /* <DEDUP_REMOVED lines=9> */
.L_x_149:
        /* <DEDUP_REMOVED lines=9> */
.L_x_150:
        /* <DEDUP_REMOVED lines=9> */
.L_x_151:
        /* <DEDUP_REMOVED lines=9> */
.L_x_152:
        /* <DEDUP_REMOVED lines=9> */
.L_x_153:
        /* <DEDUP_REMOVED lines=9> */
.L_x_154:
        /* <DEDUP_REMOVED lines=9> */
.L_x_155:
        /* <DEDUP_REMOVED lines=9> */
.L_x_156:
[----:B------:R-:W1:Y:S01]  /*5d50*/  SYNCS.PHASECHK.TRANS64.TRYWAIT P0, [R8+URZ], R5 ;  /* 0x00000005080075a7 */ /* 0x000e62000800017f */
[----:B------:R-:W-:-:S05]  /*5d60*/  VIADD R0, R7, 0x1 ;  /* 0x0000000107007836 */ /* 0x000fca0000000000 */
[----:B------:R-:W-:-:S04]  /*5d70*/  ISETP.NE.AND P1, PT, R0, 0xe, PT ;  /* 0x0000000e0000780c */ /* 0x000fc80003f25270 */
[----:B------:R-:W-:Y:S02]  /*5d80*/  SEL R3, RZ, 0x1, P1 ;  /* 0x00000001ff037807 */ /* 0x000fe40000800000 */
[----:B------:R-:W-:Y:S02]  /*5d90*/  SEL R7, R0, RZ, P1 ;  /* 0x000000ff00077207 */ /* 0x000fe40000800000 */
[----:B0-----:R-:W-:-:S03]  /*5da0*/  LOP3.LUT R9, R6, R3, RZ, 0x3c, !PT ;  /* 0x0000000306097212 */ /* 0x001fc600078e3cff */
[----:B------:R-:W-:Y:S01]  /*5db0*/  IMAD R11, R7, 0x8, R2 ;  /* 0x00000008070b7824 */ /* 0x000fe200078e0202 */
[----:B------:R-:W-:Y:S01]  /*5dc0*/  SHF.L.U32 R6, R9, 0x1f, RZ ;  /* 0x0000001f09067819 */ /* 0x000fe200000006ff */
[----:B-1----:R-:W-:Y:S06]  /*5dd0*/  @!P0 BRA `(.L_x_134) ;  /* 0x0000000400c08947 */ /* 0x002fec0003800000 */
.L_x_157:
[----:B------:R-:W1:Y:S01]  /*5de0*/  SYNCS.PHASECHK.TRANS64.TRYWAIT P0, [R11+URZ], R6 ;  /* 0x000000060b0075a7 */ /* 0x000e62000800017f */
[----:B------:R-:W-:-:S05]  /*5df0*/  VIADD R0, R7, 0x1 ;  /* 0x0000000107007836 */ /* 0x000fca0000000000 */
[----:B------:R-:W-:-:S04]  /*5e00*/  ISETP.NE.AND P1, PT, R0, 0xe, PT ;  /* 0x0000000e0000780c */ /* 0x000fc80003f25270 */
[----:B------:R-:W-:Y:S02]  /*5e10*/  SEL R4, RZ, 0x1, P1 ;  /* 0x00000001ff047807 */ /* 0x000fe40000800000 */
[----:B------:R-:W-:Y:S02]  /*5e20*/  SEL R3, R0, RZ, P1 ;  /* 0x000000ff00037207 */ /* 0x000fe40000800000 */
[----:B------:R-:W-:Y:S01]  /*5e30*/  LOP3.LUT R0, R9, R4, RZ, 0x3c, !PT ;  /* 0x0000000409007212 */ /* 0x000fe200078e3cff */
[----:B-1----:R-:W-:Y:S06]  /*5e40*/  @!P0 BRA `(.L_x_135) ;  /* 0x0000000400b88947 */ /* 0x002fec0003800000 */
.L_x_158:
[----:B------:R-:W-:Y:S01]  /*5e50*/  IMAD R3, R3, 0x8, R2 ;  /* 0x0000000803037824 */ /* 0x000fe200078e0202 */
[----:B------:R-:W-:-:S07]  /*5e60*/  SHF.L.U32 R0, R0, 0x1f, RZ ;  /* 0x0000001f00007819 */ /* 0x000fce00000006ff */
.L_x_136:
[----:B--2---:R2:W3:Y:S02]  /*5e70*/  SYNCS.PHASECHK.TRANS64.TRYWAIT P0, [R3+URZ], R0 ;  /* 0x00000000030075a7 */ /* 0x0044e4000800017f */
[----:B---3--:R-:W-:Y:S05]  /*5e80*/  @!P0 NANOSLEEP.SYNCS 0x989680 ;  /* 0x009896800000895d */ /* 0x008fea0003900000 */
[----:B------:R-:W3:Y:S02]  /*5e90*/  @!P0 SYNCS.PHASECHK.TRANS64 P0, [R3+URZ], R0 ;  /* 0x00000000030085a7 */ /* 0x000ee4000800007f */
[----:B---3--:R-:W-:Y:S05]  /*5ea0*/  @!P0 BRA `(.L_x_136) ;  /* 0xfffffffc00f08947 */ /* 0x008fea000383ffff */
.L_x_121:
[----:B------:R-:W-:Y:S05]  /*5eb0*/  BSYNC B0 ;  /* 0x0000000000007941 */ /* 0x000fea0003800000 */
.L_x_120:
[----:B------:R-:W-:Y:S05]  /*5ec0*/  EXIT ;  /* 0x000000000000794d */ /* 0x000fea0003800000 */
.L_x_20:
[----:B-1----:R1:W2:Y:S02]  /*5ed0*/  SYNCS.PHASECHK.TRANS64.TRYWAIT P0, [R65+URZ], R0 ;  /* 0x00000000410075a7 */ /* 0x0022a4000800017f */
[----:B--2---:R-:W-:Y:S05]  /*5ee0*/  @!P0 NANOSLEEP.SYNCS 0x989680 ;  /* 0x009896800000895d */ /* 0x004fea0003900000 */
[----:B------:R-:W2:Y:S02]  /*5ef0*/  @!P0 SYNCS.PHASECHK.TRANS64 P0, [R65+URZ], R0 ;  /* 0x00000000410085a7 */ /* 0x000ea4000800007f */
[----:B--2---:R-:W-:Y:S05]  /*5f00*/  @!P0 BRA `(.L_x_20) ;  /* 0xfffffffc00f08947 */ /* 0x004fea000383ffff */
[----:B------:R-:W-:Y:S05]  /*5f10*/  BRA `(.L_x_137) ;  /* 0xffffffb800707947 */ /* 0x000fea000383ffff */
.L_x_25:
[----:B--2---:R2:W3:Y:S02]  /*5f20*/  SYNCS.PHASECHK.TRANS64.TRYWAIT P1, [R3+URZ], R0 ;  /* 0x00000000030075a7 */ /* 0x0044e4000802017f */
[----:B---3--:R-:W-:Y:S05]  /*5f30*/  @!P1 NANOSLEEP.SYNCS 0x989680 ;  /* 0x009896800000995d */ /* 0x008fea0003900000 */
[----:B------:R-:W3:Y:S02]  /*5f40*/  @!P1 SYNCS.PHASECHK.TRANS64 P1, [R3+URZ], R0 ;  /* 0x00000000030095a7 */ /* 0x000ee4000802007f */
[----:B---3--:R-:W-:Y:S05]  /*5f50*/  @!P1 BRA `(.L_x_25) ;  /* 0xfffffffc00f09947 */ /* 0x008fea000383ffff */
[----:B------:R-:W-:Y:S05]  /*5f60*/  BRA `(.L_x_24) ;  /* 0xffffffb800d47947 */ /* 0x000fea000383ffff */
.L_x_30:
[----:B--2---:R-:W-:-:S04]  /*5f70*/  IMAD.U32 R5, RZ, RZ, UR4 ;  /* 0x00000004ff057e24 */ /* 0x004fc8000f8e00ff */
[----:B------:R2:W3:Y:S03]  /*5f80*/  SYNCS.PHASECHK.TRANS64.TRYWAIT P1, [R5+URZ], R4 ;  /* 0x00000004050075a7 */ /* 0x0004e6000802017f */
[----:B---3--:R-:W-:Y:S05]  /*5f90*/  @!P1 NANOSLEEP.SYNCS 0x989680 ;  /* 0x009896800000995d */ /* 0x008fea0003900000 */
[----:B------:R-:W3:Y:S02]  /*5fa0*/  @!P1 SYNCS.PHASECHK.TRANS64 P1, [R5+URZ], R4 ;  /* 0x00000004050095a7 */ /* 0x000ee4000802007f */
[----:B---3--:R-:W-:Y:S05]  /*5fb0*/  @!P1 BRA `(.L_x_30) ;  /* 0xfffffffc00ec9947 */ /* 0x008fea000383ffff */
[----:B------:R-:W-:Y:S05]  /*5fc0*/  BRA `(.L_x_29) ;  /* 0xffffffbc008c7947 */ /* 0x000fea000383ffff */
.L_x_38:
[----:B-1----:R1:W2:Y:S02]  /*5fd0*/  SYNCS.PHASECHK.TRANS64.TRYWAIT P0, [R65+URZ+0x10], R0 ;  /* 0x00001000410075a7 */ /* 0x0022a4000800017f */
[----:B--2---:R-:W-:Y:S05]  /*5fe0*/  @!P0 NANOSLEEP.SYNCS 0x989680 ;  /* 0x009896800000895d */ /* 0x004fea0003900000 */
[----:B------:R-:W2:Y:S02]  /*5ff0*/  @!P0 SYNCS.PHASECHK.TRANS64 P0, [R65+URZ+0x10], R0 ;  /* 0x00001000410085a7 */ /* 0x000ea4000800007f */
[----:B--2---:R-:W-:Y:S05]  /*6000*/  @!P0 BRA `(.L_x_38) ;  /* 0xfffffffc00f08947 */ /* 0x004fea000383ffff */
[----:B------:R-:W-:Y:S05]  /*6010*/  BRA `(.L_x_138) ;  /* 0xffffffc000e47947 */ /* 0x000fea000383ffff */
.L_x_107:
[----:B------:R-:W-:Y:S01]  /*6020*/  BSSY B1, `(.L_x_139) ;  /* 0x0000006000017945 */ /* 0x000fe20003800000 */
[----:B------:R-:W-:-:S07]  /*6030*/  IMAD.MOV.U32 R15, RZ, RZ, -0x1 ;  /* 0xffffffffff0f7424 */ /* 0x000fce00078e00ff */
[----:B-----5:R-:W-:Y:S05]  /*6040*/  WARPSYNC.COLLECTIVE R15, `(.L_x_140) ;  /* 0x000000000f0c7348 */ /* 0x020fea0003c00000 */
[----:B------:R-:W-:Y:S02]  /*6050*/  ELECT P6, UR62, PT ;  /* 0x00000000003e782f */ /* 0x000fe400038c0000 */
[----:B------:R-:W-:Y:S01]  /*6060*/  MOV R14, UR62 ;  /* 0x0000003e000e7c02 */ /* 0x000fe20008000f00 */
[----:B-----5:R-:W-:Y:S10]  /*6070*/  ENDCOLLECTIVE ;  /* 0x000000000000791b */ /* 0x020ff40003800000 */
.L_x_140:
[----:B------:R-:W-:Y:S05]  /*6080*/  BSYNC B1 ;  /* 0x0000000000017941 */ /* 0x000fea0003800000 */
.L_x_139:
[----:B------:R-:W-:Y:S05]  /*6090*/  BRA `(.L_x_141) ;  /* 0xffffffe8007c7947 */ /* 0x000fea000383ffff */
.L_x_110:
[----:B0-----:R0:W1:Y:S02]  /*60a0*/  SYNCS.PHASECHK.TRANS64.TRYWAIT P1, [R10+URZ+0x70], R5 ;  /* 0x000070050a0075a7 */ /* 0x001064000802017f */
[----:B-1----:R-:W-:Y:S05]  /*60b0*/  @!P1 NANOSLEEP.SYNCS 0x989680 ;  /* 0x009896800000995d */ /* 0x002fea0003900000 */
[----:B------:R-:W1:Y:S02]  /*60c0*/  @!P1 SYNCS.PHASECHK.TRANS64 P1, [R10+URZ+0x70], R5 ;  /* 0x000070050a0095a7 */ /* 0x000e64000802007f */
[----:B-1----:R-:W-:Y:S05]  /*60d0*/  @!P1 BRA `(.L_x_110) ;  /* 0xfffffffc00f09947 */ /* 0x002fea000383ffff */
[----:B------:R-:W-:Y:S05]  /*60e0*/  BRA `(.L_x_142) ;  /* 0xffffffe800b47947 */ /* 0x000fea000383ffff */
.L_x_119:
[----:B------:R-:W-:Y:S01]  /*60f0*/  BSSY B0, `(.L_x_143) ;  /* 0x0000006000007945 */ /* 0x000fe20003800000 */
[----:B------:R-:W-:-:S07]  /*6100*/  IMAD.MOV.U32 R15, RZ, RZ, -0x1 ;  /* 0xffffffffff0f7424 */ /* 0x000fce00078e00ff */
[----:B-----5:R-:W-:Y:S05]  /*6110*/  WARPSYNC.COLLECTIVE R15, `(.L_x_144) ;  /* 0x000000000f0c7348 */ /* 0x020fea0003c00000 */
[----:B------:R-:W-:Y:S02]  /*6120*/  ELECT P6, UR62, PT ;  /* 0x00000000003e782f */ /* 0x000fe400038c0000 */
[----:B------:R-:W-:Y:S01]  /*6130*/  MOV R14, UR62 ;  /* 0x0000003e000e7c02 */ /* 0x000fe20008000f00 */
[----:B-----5:R-:W-:Y:S10]  /*6140*/  ENDCOLLECTIVE ;  /* 0x000000000000791b */ /* 0x020ff40003800000 */
.L_x_144:
[----:B------:R-:W-:Y:S05]  /*6150*/  BSYNC B0 ;  /* 0x0000000000007941 */ /* 0x000fea0003800000 */
.L_x_143:
[----:B------:R-:W-:Y:S05]  /*6160*/  BRA `(.L_x_145) ;  /* 0xfffffff4003c7947 */ /* 0x000fea000383ffff */
.L_x_123:
[----:B0-----:R0:W1:Y:S02]  /*6170*/  SYNCS.PHASECHK.TRANS64.TRYWAIT P0, [R9+URZ], R4 ;  /* 0x00000004090075a7 */ /* 0x001064000800017f */
[----:B-1----:R-:W-:Y:S05]  /*6180*/  @!P0 NANOSLEEP.SYNCS 0x989680 ;  /* 0x009896800000895d */ /* 0x002fea0003900000 */
[----:B------:R-:W1:Y:S02]  /*6190*/  @!P0 SYNCS.PHASECHK.TRANS64 P0, [R9+URZ], R4 ;  /* 0x00000004090085a7 */ /* 0x000e64000800007f */
[----:B-1----:R-:W-:Y:S05]  /*61a0*/  @!P0 BRA `(.L_x_123) ;  /* 0xfffffffc00f08947 */ /* 0x002fea000383ffff */
[----:B------:R-:W-:Y:S05]  /*61b0*/  BRA `(.L_x_146) ;  /* 0xfffffff4007c7947 */ /* 0x000fea000383ffff */
.L_x_124:
[----:B0-----:R0:W1:Y:S02]  /*61c0*/  SYNCS.PHASECHK.TRANS64.TRYWAIT P0, [R8+URZ], R5 ;  /* 0x00000005080075a7 */ /* 0x001064000800017f */
[----:B-1----:R-:W-:Y:S05]  /*61d0*/  @!P0 NANOSLEEP.SYNCS 0x989680 ;  /* 0x009896800000895d */ /* 0x002fea0003900000 */
[----:B------:R-:W1:Y:S02]  /*61e0*/  @!P0 SYNCS.PHASECHK.TRANS64 P0, [R8+URZ], R5 ;  /* 0x00000005080085a7 */ /* 0x000e64000800007f */
[----:B-1----:R-:W-:Y:S05]  /*61f0*/  @!P0 BRA `(.L_x_124) ;  /* 0xfffffffc00f08947 */ /* 0x002fea000383ffff */
[----:B------:R-:W-:Y:S05]  /*6200*/  BRA `(.L_x_147) ;  /* 0xfffffff4008c7947 */ /* 0x000fea000383ffff */
.L_x_125:
[----:B0-----:R0:W1:Y:S02]  /*6210*/  SYNCS.PHASECHK.TRANS64.TRYWAIT P0, [R9+URZ], R4 ;  /* 0x00000004090075a7 */ /* 0x001064000800017f */
[----:B-1----:R-:W-:Y:S05]  /*6220*/  @!P0 NANOSLEEP.SYNCS 0x989680 ;  /* 0x009896800000895d */ /* 0x002fea0003900000 */
[----:B------:R-:W1:Y:S02]  /*6230*/  @!P0 SYNCS.PHASECHK.TRANS64 P0, [R9+URZ], R4 ;  /* 0x00000004090085a7 */ /* 0x000e64000800007f */
[----:B-1----:R-:W-:Y:S05]  /*6240*/  @!P0 BRA `(.L_x_125) ;  /* 0xfffffffc00f08947 */ /* 0x002fea000383ffff */
[----:B------:R-:W-:Y:S05]  /*6250*/  BRA `(.L_x_148) ;  /* 0xfffffff4009c7947 */ /* 0x000fea000383ffff */
.L_x_126:
[----:B0-----:R0:W1:Y:S02]  /*6260*/  SYNCS.PHASECHK.TRANS64.TRYWAIT P0, [R8+URZ], R5 ;  /* 0x00000005080075a7 */ /* 0x001064000800017f */
[----:B-1----:R-:W-:Y:S05]  /*6270*/  @!P0 NANOSLEEP.SYNCS 0x989680 ;  /* 0x009896800000895d */ /* 0x002fea0003900000 */
[----:B------:R-:W1:Y:S02]  /*6280*/  @!P0 SYNCS.PHASECHK.TRANS64 P0, [R8+URZ], R5 ;  /* 0x00000005080085a7 */ /* 0x000e64000800007f */
[----:B-1----:R-:W-:Y:S05]  /*6290*/  @!P0 BRA `(.L_x_126) ;  /* 0xfffffffc00f08947 */ /* 0x002fea000383ffff */
[----:B------:R-:W-:Y:S05]  /*62a0*/  BRA `(.L_x_149) ;  /* 0xfffffff400ac7947 */ /* 0x000fea000383ffff */
.L_x_127:
[----:B0-----:R0:W1:Y:S02]  /*62b0*/  SYNCS.PHASECHK.TRANS64.TRYWAIT P0, [R9+URZ], R4 ;  /* 0x00000004090075a7 */ /* 0x001064000800017f */
[----:B-1----:R-:W-:Y:S05]  /*62c0*/  @!P0 NANOSLEEP.SYNCS 0x989680 ;  /* 0x009896800000895d */ /* 0x002fea0003900000 */
[----:B------:R-:W1:Y:S02]  /*62d0*/  @!P0 SYNCS.PHASECHK.TRANS64 P0, [R9+URZ], R4 ;  /* 0x00000004090085a7 */ /* 0x000e64000800007f */
[----:B-1----:R-:W-:Y:S05]  /*62e0*/  @!P0 BRA `(.L_x_127) ;  /* 0xfffffffc00f08947 */ /* 0x002fea000383ffff */
[----:B------:R-:W-:Y:S05]  /*62f0*/  BRA `(.L_x_150) ;  /* 0xfffffff400bc7947 */ /* 0x000fea000383ffff */
.L_x_128:
[----:B0-----:R0:W1:Y:S02]  /*6300*/  SYNCS.PHASECHK.TRANS64.TRYWAIT P0, [R8+URZ], R5 ;  /* 0x00000005080075a7 */ /* 0x001064000800017f */
[----:B-1----:R-:W-:Y:S05]  /*6310*/  @!P0 NANOSLEEP.SYNCS 0x989680 ;  /* 0x009896800000895d */ /* 0x002fea0003900000 */
[----:B------:R-:W1:Y:S02]  /*6320*/  @!P0 SYNCS.PHASECHK.TRANS64 P0, [R8+URZ], R5 ;  /* 0x00000005080085a7 */ /* 0x000e64000800007f */
[----:B-1----:R-:W-:Y:S05]  /*6330*/  @!P0 BRA `(.L_x_128) ;  /* 0xfffffffc00f08947 */ /* 0x002fea000383ffff */
[----:B------:R-:W-:Y:S05]  /*6340*/  BRA `(.L_x_151) ;  /* 0xfffffff400cc7947 */ /* 0x000fea000383ffff */
.L_x_129:
[----:B0-----:R0:W1:Y:S02]  /*6350*/  SYNCS.PHASECHK.TRANS64.TRYWAIT P0, [R9+URZ], R4 ;  /* 0x00000004090075a7 */ /* 0x001064000800017f */
[----:B-1----:R-:W-:Y:S05]  /*6360*/  @!P0 NANOSLEEP.SYNCS 0x989680 ;  /* 0x009896800000895d */ /* 0x002fea0003900000 */
[----:B------:R-:W1:Y:S02]  /*6370*/  @!P0 SYNCS.PHASECHK.TRANS64 P0, [R9+URZ], R4 ;  /* 0x00000004090085a7 */ /* 0x000e64000800007f */
[----:B-1----:R-:W-:Y:S05]  /*6380*/  @!P0 BRA `(.L_x_129) ;  /* 0xfffffffc00f08947 */ /* 0x002fea000383ffff */
[----:B------:R-:W-:Y:S05]  /*6390*/  BRA `(.L_x_152) ;  /* 0xfffffff400dc7947 */ /* 0x000fea000383ffff */
.L_x_130:
[----:B0-----:R0:W1:Y:S02]  /*63a0*/  SYNCS.PHASECHK.TRANS64.TRYWAIT P0, [R8+URZ], R5 ;  /* 0x00000005080075a7 */ /* 0x001064000800017f */
[----:B-1----:R-:W-:Y:S05]  /*63b0*/  @!P0 NANOSLEEP.SYNCS 0x989680 ;  /* 0x009896800000895d */ /* 0x002fea0003900000 */
[----:B------:R-:W1:Y:S02]  /*63c0*/  @!P0 SYNCS.PHASECHK.TRANS64 P0, [R8+URZ], R5 ;  /* 0x00000005080085a7 */ /* 0x000e64000800007f */
[----:B-1----:R-:W-:Y:S05]  /*63d0*/  @!P0 BRA `(.L_x_130) ;  /* 0xfffffffc00f08947 */ /* 0x002fea000383ffff */
[----:B------:R-:W-:Y:S05]  /*63e0*/  BRA `(.L_x_153) ;  /* 0xfffffff400ec7947 */ /* 0x000fea000383ffff */
.L_x_131:
[----:B0-----:R0:W1:Y:S02]  /*63f0*/  SYNCS.PHASECHK.TRANS64.TRYWAIT P0, [R9+URZ], R4 ;  /* 0x00000004090075a7 */ /* 0x001064000800017f */
[----:B-1----:R-:W-:Y:S05]  /*6400*/  @!P0 NANOSLEEP.SYNCS 0x989680 ;  /* 0x009896800000895d */ /* 0x002fea0003900000 */
[----:B------:R-:W1:Y:S02]  /*6410*/  @!P0 SYNCS.PHASECHK.TRANS64 P0, [R9+URZ], R4 ;  /* 0x00000004090085a7 */ /* 0x000e64000800007f */
[----:B-1----:R-:W-:Y:S05]  /*6420*/  @!P0 BRA `(.L_x_131) ;  /* 0xfffffffc00f08947 */ /* 0x002fea000383ffff */
[----:B------:R-:W-:Y:S05]  /*6430*/  BRA `(.L_x_154) ;  /* 0xfffffff400fc7947 */ /* 0x000fea000383ffff */
.L_x_132:
[----:B0-----:R0:W1:Y:S02]  /*6440*/  SYNCS.PHASECHK.TRANS64.TRYWAIT P0, [R8+URZ], R5 ;  /* 0x00000005080075a7 */ /* 0x001064000800017f */
[----:B-1----:R-:W-:Y:S05]  /*6450*/  @!P0 NANOSLEEP.SYNCS 0x989680 ;  /* 0x009896800000895d */ /* 0x002fea0003900000 */
[----:B------:R-:W1:Y:S02]  /*6460*/  @!P0 SYNCS.PHASECHK.TRANS64 P0, [R8+URZ], R5 ;  /* 0x00000005080085a7 */ /* 0x000e64000800007f */
[----:B-1----:R-:W-:Y:S05]  /*6470*/  @!P0 BRA `(.L_x_132) ;  /* 0xfffffffc00f08947 */ /* 0x002fea000383ffff */
[----:B------:R-:W-:Y:S05]  /*6480*/  BRA `(.L_x_155) ;  /* 0xfffffff8000c7947 */ /* 0x000fea000383ffff */
.L_x_133:
[----:B0-----:R0:W1:Y:S02]  /*6490*/  SYNCS.PHASECHK.TRANS64.TRYWAIT P0, [R9+URZ], R4 ;  /* 0x00000004090075a7 */ /* 0x001064000800017f */
[----:B-1----:R-:W-:Y:S05]  /*64a0*/  @!P0 NANOSLEEP.SYNCS 0x989680 ;  /* 0x009896800000895d */ /* 0x002fea0003900000 */
[----:B------:R-:W1:Y:S02]  /*64b0*/  @!P0 SYNCS.PHASECHK.TRANS64 P0, [R9+URZ], R4 ;  /* 0x00000004090085a7 */ /* 0x000e64000800007f */
[----:B-1----:R-:W-:Y:S05]  /*64c0*/  @!P0 BRA `(.L_x_133) ;  /* 0xfffffffc00f08947 */ /* 0x002fea000383ffff */
[----:B------:R-:W-:Y:S05]  /*64d0*/  BRA `(.L_x_156) ;  /* 0xfffffff8001c7947 */ /* 0x000fea000383ffff */
.L_x_134:
[----:B0-----:R0:W1:Y:S02]  /*64e0*/  SYNCS.PHASECHK.TRANS64.TRYWAIT P0, [R8+URZ], R5 ;  /* 0x00000005080075a7 */ /* 0x001064000800017f */
[----:B-1----:R-:W-:Y:S05]  /*64f0*/  @!P0 NANOSLEEP.SYNCS 0x989680 ;  /* 0x009896800000895d */ /* 0x002fea0003900000 */
[----:B------:R-:W1:Y:S02]  /*6500*/  @!P0 SYNCS.PHASECHK.TRANS64 P0, [R8+URZ], R5 ;  /* 0x00000005080085a7 */ /* 0x000e64000800007f */
[----:B-1----:R-:W-:Y:S05]  /*6510*/  @!P0 BRA `(.L_x_134) ;  /* 0xfffffffc00f08947 */ /* 0x002fea000383ffff */
[----:B------:R-:W-:Y:S05]  /*6520*/  BRA `(.L_x_157) ;  /* 0xfffffff8002c7947 */ /* 0x000fea000383ffff */
.L_x_135:
[----:B-1----:R1:W2:Y:S02]  /*6530*/  SYNCS.PHASECHK.TRANS64.TRYWAIT P0, [R11+URZ], R6 ;  /* 0x000000060b0075a7 */ /* 0x0022a4000800017f */
[----:B--2---:R-:W-:Y:S05]  /*6540*/  @!P0 NANOSLEEP.SYNCS 0x989680 ;  /* 0x009896800000895d */ /* 0x004fea0003900000 */
[----:B------:R-:W2:Y:S02]  /*6550*/  @!P0 SYNCS.PHASECHK.TRANS64 P0, [R11+URZ], R6 ;  /* 0x000000060b0085a7 */ /* 0x000ea4000800007f */
[----:B--2---:R-:W-:Y:S05]  /*6560*/  @!P0 BRA `(.L_x_135) ;  /* 0xfffffffc00f08947 */ /* 0x004fea000383ffff */
[----:B------:R-:W-:Y:S05]  /*6570*/  BRA `(.L_x_158) ;  /* 0xfffffff800347947 */ /* 0x000fea000383ffff */
.L_x_159:
[----:B------:R-:W-:-:S00]  /*6580*/  BRA `(.L_x_159) ;  /* 0xfffffffc00fc7947 */ /* 0x000fc0000383ffff */
[----:B------:R-:W-:-:S00]  /*6590*/  NOP ;  /* 0x0000000000007918 */ /* 0x000fc00000000000 */
        /* <DEDUP_REMOVED lines=14> */
.L_x_160:


//--------------------- .nv.global.init           --------------------------
	.section	.nv.global.init,"aw",@progbits
.nv.global.init:
	.type		$str$22,@object
	.size		$str$22,($str$23 - $str$22)
$str$22:
        /*0000*/ 	.byte	0x6b, 0x5f, 0x74, 0x69, 0x6c, 0x65, 0x5f, 0x63, 0x6f, 0x75, 0x6e, 0x74, 0x20, 0x3e, 0x3d, 0x20
        /*0010*/ 	.byte	0x31, 0x00
	.type		$str$23,@object
	.size		$str$23,(__unnamed_1 - $str$23)
$str$23:
        /*0012*/ 	.byte	0x2f, 0x74, 0x6d, 0x70, 0x2f, 0x63, 0x75, 0x74, 0x6c, 0x61, 0x73, 0x73, 0x5f, 0x73, 0x77, 0x65
        /*0022*/ 	.byte	0x65, 0x70, 0x5f, 0x73, 0x72, 0x63, 0x2f, 0x69, 0x6e, 0x63, 0x6c, 0x75, 0x64, 0x65, 0x2f, 0x63
        /*0032*/ 	.byte	0x75, 0x74, 0x6c, 0x61, 0x73, 0x73, 0x2f, 0x67, 0x65, 0x6d, 0x6d, 0x2f, 0x63, 0x6f, 0x6c, 0x6c
        /*0042*/ 	.byte	0x65, 0x63, 0x74, 0x69, 0x76, 0x65, 0x2f, 0x73, 0x6d, 0x39, 0x30, 0x5f, 0x6d, 0x6d, 0x61, 0x5f
        /*0052*/ 	.byte	0x74, 0x6d, 0x61, 0x5f, 0x67, 0x6d, 0x6d, 0x61, 0x5f, 0x73, 0x73, 0x5f, 0x77, 0x61, 0x72, 0x70
        /*0062*/ 	.byte	0x73, 0x70, 0x65, 0x63, 0x69, 0x61, 0x6c, 0x69, 0x7a, 0x65, 0x64, 0x2e, 0x68, 0x70, 0x70, 0x00
	.type		__unnamed_1,@object
	.size		__unnamed_1,(.L_0 - __unnamed_1)
__unnamed_1:
        /*0072*/ 	.byte	0x76, 0x6f, 0x69, 0x64, 0x20, 0x63, 0x75, 0x74, 0x6c, 0x61, 0x73, 0x73, 0x3a, 0x3a, 0x67, 0x65
        /* <DEDUP_REMOVED lines=176> */
        /*0b82*/ 	.byte	0x00
.L_0:


//--------------------- .nv.shared._ZN7cutlass13device_kernelINS_4gemm6kernel13GemmUniversalIN4cute5tupleIJiiiiEEENS1_10collective13CollectiveMmaINS1_34MainloopSm90TmaGmmaWarpSpecializedILi14ENS5_IJNS4_1CILi2EEENSA_ILi4EEENSA_ILi1EEEEEENS1_32KernelTmaWarpSpecializedPingpongEEENS5_IJNSA_ILi64EEESH_NSA_ILi32EEEEEEfNS5_IJlSD_lEEEfSK_NS4_8TiledMMAINS4_8MMA_AtomIJNS4_4SM904GMMA29MMA_64x64x8_F32TF32TF32_SS_TNILNSO_7ScaleInE1ELSQ_1EEEEEENS4_6LayoutINS5_IJSD_SD_SD_EEENS5_IJNSA_ILi0EEESV_SV_EEEEENS5_IJNS4_10UnderscoreESY_SY_EEEEENS4_23SM90_TMA_LOAD_MULTICASTENS4_14ComposedLayoutINS4_7SwizzleILi3ELi4ELi3EEENS4_18smem_ptr_flag_bitsILi32EEENST_INS5_IJNSA_ILi8EEESI_EEENS5_IJSI_SD_EEEEEEEvNS4_8identityES11_S1B_vS1C_EENS_8epilogue10collective6detail29Sm90TmaWarpSpecializedAdapterINS1F_15DefaultEpilogueIfSK_SK_NS1E_6thread17LinearCombinationIfLi1EffLNS1J_9ScaleType4KindE0ELNS_15FloatRoundStyleE2EfEENS1_15EpilogueDefaultEEEEEvvEEEEvNT_6ParamsE --------------------------
	.section	.nv.shared._ZN7cutlass13device_kernelINS_4gemm6kernel13GemmUniversalIN4cute5tupleIJiiiiEEENS1_10collective13CollectiveMmaINS1_34MainloopSm90TmaGmmaWarpSpecializedILi14ENS5_IJNS4_1CILi2EEENSA_ILi4EEENSA_ILi1EEEEEENS1_32KernelTmaWarpSpecializedPingpongEEENS5_IJNSA_ILi64EEESH_NSA_ILi32EEEEEEfNS5_IJlSD_lEEEfSK_NS4_8TiledMMAINS4_8MMA_AtomIJNS4_4SM904GMMA29MMA_64x64x8_F32TF32TF32_SS_TNILNSO_7ScaleInE1ELSQ_1EEEEEENS4_6LayoutINS5_IJSD_SD_SD_EEENS5_IJNSA_ILi0EEESV_SV_EEEEENS5_IJNS4_10UnderscoreESY_SY_EEEEENS4_23SM90_TMA_LOAD_MULTICASTENS4_14ComposedLayoutINS4_7SwizzleILi3ELi4ELi3EEENS4_18smem_ptr_flag_bitsILi32EEENST_INS5_IJNSA_ILi8EEESI_EEENS5_IJSI_SD_EEEEEEEvNS4_8identityES11_S1B_vS1C_EENS_8epilogue10collective6detail29Sm90TmaWarpSpecializedAdapterINS1F_15DefaultEpilogueIfSK_SK_NS1E_6thread17LinearCombinationIfLi1EffLNS1J_9ScaleType4KindE0ELNS_15FloatRoundStyleE2EfEENS1_15EpilogueDefaultEEEEEvvEEEEvNT_6ParamsE,"aw",@nobits
	.sectionflags	@""
	.align	16
	.zero		1024


//--------------------- .nv.shared.reserved.0     --------------------------
	.section	.nv.shared.reserved.0,"aw",@nobits
	.weak		__nv_reservedSMEM_offset_0_alias
	.size		__nv_reservedSMEM_offset_0_alias, 0, 0
	.other		__nv_reservedSMEM_offset_0_alias,@"STO_CUDA_RESERVED_SHARED STV_DEFAULT"
__nv_reservedSMEM_offset_0_alias:
	.zero		0


//--------------------- .nv.global                --------------------------
	.section	.nv.global,"aw",@nobits
.nv.global:
	.type		_ZN40_INTERNAL_d5c70587_4_k_cu_2357a501_286024cute1_E,@object
	.size		_ZN40_INTERNAL_d5c70587_4_k_cu_2357a501_286024cute1_E,(_ZN40_INTERNAL_d5c70587_4_k_cu_2357a501_286024cuda3std3__45__cpo6cbeginE - _ZN40_INTERNAL_d5c70587_4_k_cu_2357a501_286024cute1_E)
_ZN40_INTERNAL_d5c70587_4_k_cu_2357a501_286024cute1_E:
	.zero		1
	.type		_ZN40_INTERNAL_d5c70587_4_k_cu_2357a501_286024cuda3std3__45__cpo6cbeginE,@object
	.size		_ZN40_INTERNAL_d5c70587_4_k_cu_2357a501_286024cuda3std3__45__cpo6cbeginE,(_ZN40_INTERNAL_d5c70587_4_k_cu_2357a501_286024cuda3std3__48in_placeE - _ZN40_INTERNAL_d5c70587_4_k_cu_2357a501_286024cuda3std3__45__cpo6cbeginE)
_ZN40_INTERNAL_d5c70587_4_k_cu_2357a501_286024cuda3std3__45__cpo6cbeginE:
	.zero		1
	.type		_ZN40_INTERNAL_d5c70587_4_k_cu_2357a501_286024cuda3std3__48in_placeE,@object
	.size		_ZN40_INTERNAL_d5c70587_4_k_cu_2357a501_286024cuda3std3__48in_placeE,(_ZN40_INTERNAL_d5c70587_4_k_cu_2357a501_286024cuda3std6ranges3__45__cpo9iter_moveE - _ZN40_INTERNAL_d5c70587_4_k_cu_2357a501_286024cuda3std3__48in_placeE)
_ZN40_INTERNAL_d5c70587_4_k_cu_2357a501_286024cuda3std3__48in_placeE:
	.zero		1
	.type		_ZN40_INTERNAL_d5c70587_4_k_cu_2357a501_286024cuda3std6ranges3__45__cpo9iter_moveE,@object
	.size		_ZN40_INTERNAL_d5c70587_4_k_cu_2357a501_286024cuda3std6ranges3__45__cpo9iter_moveE,(_ZN40_INTERNAL_d5c70587_4_k_cu_2357a501_286024cuda3std3__45__cpo5beginE - _ZN40_INTERNAL_d5c70587_4_k_cu_2357a501_286024cuda3std6ranges3__45__cpo9iter_moveE)
_ZN40_INTERNAL_d5c70587_4_k_cu_2357a501_286024cuda3std6ranges3__45__cpo9iter_moveE:
	.zero		1
	.type		_ZN40_INTERNAL_d5c70587_4_k_cu_2357a501_286024cuda3std3__45__cpo5beginE,@object
	.size		_ZN40_INTERNAL_d5c70587_4_k_cu_2357a501_286024cuda3std3__45__cpo5beginE,(_ZN40_INTERNAL_d5c70587_4_k_cu_2357a501_286024cuda3std3__442_GLOBAL__N__d5c70587_4_k_cu_2357a501_286026ignoreE - _ZN40_INTERNAL_d5c70587_4_k_cu_2357a501_286024cuda3std3__45__cpo5beginE)
_ZN40_INTERNAL_d5c70587_4_k_cu_2357a501_286024cuda3std3__45__cpo5beginE:
	.zero		1
	.type		_ZN40_INTERNAL_d5c70587_4_k_cu_2357a501_286024cuda3std3__442_GLOBAL__N__d5c70587_4_k_cu_2357a501_286026ignoreE,@object
	.size		_ZN40_INTERNAL_d5c70587_4_k_cu_2357a501_286024cuda3std3__442_GLOBAL__N__d5c70587_4_k_cu_2357a501_286026ignoreE,(_ZN40_INTERNAL_d5c70587_4_k_cu_2357a501_286024cute7productE - _ZN40_INTERNAL_d5c70587_4_k_cu_2357a501_286024cuda3std3__442_GLOBAL__N__d5c70587_4_k_cu_2357a501_286026ignoreE)
_ZN40_INTERNAL_d5c70587_4_k_cu_2357a501_286024cuda3std3__442_GLOBAL__N__d5c70587_4_k_cu_2357a501_286026ignoreE:
	.zero		1
	.type		_ZN40_INTERNAL_d5c70587_4_k_cu_2357a501_286024cute7productE,@object
	.size		_ZN40_INTERNAL_d5c70587_4_k_cu_2357a501_286024cute7productE,(_ZN40_INTERNAL_d5c70587_4_k_cu_2357a501_286024cuda3std3__45__cpo3endE - _ZN40_INTERNAL_d5c70587_4_k_cu_2357a501_286024cute7productE)
_ZN40_INTERNAL_d5c70587_4_k_cu_2357a501_286024cute7productE:
	.zero		1
	.type		_ZN40_INTERNAL_d5c70587_4_k_cu_2357a501_286024cuda3std3__45__cpo3endE,@object
	.size		_ZN40_INTERNAL_d5c70587_4_k_cu_2357a501_286024cuda3std3__45__cpo3endE,(_ZN40_INTERNAL_d5c70587_4_k_cu_2357a501_286024cuda3std3__419piecewise_constructE - _ZN40_INTERNAL_d5c70587_4_k_cu_2357a501_286024cuda3std3__45__cpo3endE)
_ZN40_INTERNAL_d5c70587_4_k_cu_2357a501_286024cuda3std3__45__cpo3endE:
	.zero		1
	.type		_ZN40_INTERNAL_d5c70587_4_k_cu_2357a501_286024cuda3std3__419piecewise_constructE,@object
	.size		_ZN40_INTERNAL_d5c70587_4_k_cu_2357a501_286024cuda3std3__419piecewise_constructE,(_ZN40_INTERNAL_d5c70587_4_k_cu_2357a501_286024cuda3std3__45__cpo4cendE - _ZN40_INTERNAL_d5c70587_4_k_cu_2357a501_286024cuda3std3__419piecewise_constructE)
_ZN40_INTERNAL_d5c70587_4_k_cu_2357a501_286024cuda3std3__419piecewise_constructE:
	.zero		1
	.type		_ZN40_INTERNAL_d5c70587_4_k_cu_2357a501_286024cuda3std3__45__cpo4cendE,@object
	.size		_ZN40_INTERNAL_d5c70587_4_k_cu_2357a501_286024cuda3std3__45__cpo4cendE,(_ZN40_INTERNAL_d5c70587_4_k_cu_2357a501_286024cuda3std6ranges3__45__cpo4swapE - _ZN40_INTERNAL_d5c70587_4_k_cu_2357a501_286024cuda3std3__45__cpo4cendE)
_ZN40_INTERNAL_d5c70587_4_k_cu_2357a501_286024cuda3std3__45__cpo4cendE:
	.zero		1
	.type		_ZN40_INTERNAL_d5c70587_4_k_cu_2357a501_286024cuda3std6ranges3__45__cpo4swapE,@object
	.size		_ZN40_INTERNAL_d5c70587_4_k_cu_2357a501_286024cuda3std6ranges3__45__cpo4swapE,(.L_8 - _ZN40_INTERNAL_d5c70587_4_k_cu_2357a501_286024cuda3std6ranges3__45__cpo4swapE)
_ZN40_INTERNAL_d5c70587_4_k_cu_2357a501_286024cuda3std6ranges3__45__cpo4swapE:
	.zero		1
.L_8:


//--------------------- .nv.constant0._ZN7cutlass13device_kernelINS_4gemm6kernel13GemmUniversalIN4cute5tupleIJiiiiEEENS1_10collective13CollectiveMmaINS1_34MainloopSm90TmaGmmaWarpSpecializedILi14ENS5_IJNS4_1CILi2EEENSA_ILi4EEENSA_ILi1EEEEEENS1_32KernelTmaWarpSpecializedPingpongEEENS5_IJNSA_ILi64EEESH_NSA_ILi32EEEEEEfNS5_IJlSD_lEEEfSK_NS4_8TiledMMAINS4_8MMA_AtomIJNS4_4SM904GMMA29MMA_64x64x8_F32TF32TF32_SS_TNILNSO_7ScaleInE1ELSQ_1EEEEEENS4_6LayoutINS5_IJSD_SD_SD_EEENS5_IJNSA_ILi0EEESV_SV_EEEEENS5_IJNS4_10UnderscoreESY_SY_EEEEENS4_23SM90_TMA_LOAD_MULTICASTENS4_14ComposedLayoutINS4_7SwizzleILi3ELi4ELi3EEENS4_18smem_ptr_flag_bitsILi32EEENST_INS5_IJNSA_ILi8EEESI_EEENS5_IJSI_SD_EEEEEEEvNS4_8identityES11_S1B_vS1C_EENS_8epilogue10collective6detail29Sm90TmaWarpSpecializedAdapterINS1F_15DefaultEpilogueIfSK_SK_NS1E_6thread17LinearCombinationIfLi1EffLNS1J_9ScaleType4KindE0ELNS_15FloatRoundStyleE2EfEENS1_15EpilogueDefaultEEEEEvvEEEEvNT_6ParamsE --------------------------
	.section	.nv.constant0._ZN7cutlass13device_kernelINS_4gemm6kernel13GemmUniversalIN4cute5tupleIJiiiiEEENS1_10collective13CollectiveMmaINS1_34MainloopSm90TmaGmmaWarpSpecializedILi14ENS5_IJNS4_1CILi2EEENSA_ILi4EEENSA_ILi1EEEEEENS1_32KernelTmaWarpSpecializedPingpongEEENS5_IJNSA_ILi64EEESH_NSA_ILi32EEEEEEfNS5_IJlSD_lEEEfSK_NS4_8TiledMMAINS4_8MMA_AtomIJNS4_4SM904GMMA29MMA_64x64x8_F32TF32TF32_SS_TNILNSO_7ScaleInE1ELSQ_1EEEEEENS4_6LayoutINS5_IJSD_SD_SD_EEENS5_IJNSA_ILi0EEESV_SV_EEEEENS5_IJNS4_10UnderscoreESY_SY_EEEEENS4_23SM90_TMA_LOAD_MULTICASTENS4_14ComposedLayoutINS4_7SwizzleILi3ELi4ELi3EEENS4_18smem_ptr_flag_bitsILi32EEENST_INS5_IJNSA_ILi8EEESI_EEENS5_IJSI_SD_EEEEEEEvNS4_8identityES11_S1B_vS1C_EENS_8epilogue10collective6detail29Sm90TmaWarpSpecializedAdapterINS1F_15DefaultEpilogueIfSK_SK_NS1E_6thread17LinearCombinationIfLi1EffLNS1J_9ScaleType4KindE0ELNS_15FloatRoundStyleE2EfEENS1_15EpilogueDefaultEEEEEvvEEEEvNT_6ParamsE,"a",@progbits
	.sectionflags	@""
	.align	4
.nv.constant0._ZN7cutlass13device_kernelINS_4gemm6kernel13GemmUniversalIN4cute5tupleIJiiiiEEENS1_10collective13CollectiveMmaINS1_34MainloopSm90TmaGmmaWarpSpecializedILi14ENS5_IJNS4_1CILi2EEENSA_ILi4EEENSA_ILi1EEEEEENS1_32KernelTmaWarpSpecializedPingpongEEENS5_IJNSA_ILi64EEESH_NSA_ILi32EEEEEEfNS5_IJlSD_lEEEfSK_NS4_8TiledMMAINS4_8MMA_AtomIJNS4_4SM904GMMA29MMA_64x64x8_F32TF32TF32_SS_TNILNSO_7ScaleInE1ELSQ_1EEEEEENS4_6LayoutINS5_IJSD_SD_SD_EEENS5_IJNSA_ILi0EEESV_SV_EEEEENS5_IJNS4_10UnderscoreESY_SY_EEEEENS4_23SM90_TMA_LOAD_MULTICASTENS4_14ComposedLayoutINS4_7SwizzleILi3ELi4ELi3EEENS4_18smem_ptr_flag_bitsILi32EEENST_INS5_IJNSA_ILi8EEESI_EEENS5_IJSI_SD_EEEEEEEvNS4_8identityES11_S1B_vS1C_EENS_8epilogue10collective6detail29Sm90TmaWarpSpecializedAdapterINS1F_15DefaultEpilogueIfSK_SK_NS1E_6thread17LinearCombinationIfLi1EffLNS1J_9ScaleType4KindE0ELNS_15FloatRoundStyleE2EfEENS1_15EpilogueDefaultEEEEEvvEEEEvNT_6ParamsE:
	.zero		1664


//--------------------- SYMBOLS --------------------------

	.type		.nv.reservedSmem.offset0,@object
	.size		.nv.reservedSmem.offset0,0x4
	.type		__assertfail,@function
